def matmul_kernel(
    a_ptr,
    b_ptr,
    c_ptr,
    M,
    N,
    K,
    stride_am,
    stride_ak,
    stride_bk,
    stride_bn,
    stride_cm,
    stride_cn,
    BLOCK_M: tl.constexpr,
    BLOCK_N: tl.constexpr,
    BLOCK_K: tl.constexpr,
    GROUP_M: tl.constexpr,
):
    pid = tl.program_id(axis=0)
    num_pid_m = tl.cdiv(M, BLOCK_M)
    num_pid_n = tl.cdiv(N, BLOCK_N)
    num_pid_in_group = GROUP_M * num_pid_n
    group_id = pid // num_pid_in_group
    first_pid_m = group_id * GROUP_M
    group_size_m = min(num_pid_m - first_pid_m, GROUP_M)
    pid_m = first_pid_m + ((pid % num_pid_in_group) % group_size_m)
    pid_n = (pid % num_pid_in_group) // group_size_m

    offs_am = (pid_m * BLOCK_M + tl.arange(0, BLOCK_M)) % M
    offs_bn = (pid_n * BLOCK_N + tl.arange(0, BLOCK_N)) % N
    offs_k = tl.arange(0, BLOCK_K)
    a_ptrs = a_ptr + offs_am[:, None] * stride_am + offs_k[None, :] * stride_ak
    b_ptrs = b_ptr + offs_k[:, None] * stride_bk + offs_bn[None, :] * stride_bn

    acc = tl.zeros((BLOCK_M, BLOCK_N), dtype=tl.float32)
    for kk in range(0, tl.cdiv(K, BLOCK_K)):
        a = tl.load(a_ptrs, mask=offs_k[None, :] < K - kk * BLOCK_K, other=0.0)
        b = tl.load(b_ptrs, mask=offs_k[:, None] < K - kk * BLOCK_K, other=0.0)
        acc = tl.dot(a, b, acc)
        a_ptrs += BLOCK_K * stride_ak
        b_ptrs += BLOCK_K * stride_bk

    c = acc.to(c_ptr.dtype.element_ty)
    offs_cm = pid_m * BLOCK_M + tl.arange(0, BLOCK_M)
    offs_cn = pid_n * BLOCK_N + tl.arange(0, BLOCK_N)
    c_ptrs = c_ptr + offs_cm[:, None] * stride_cm + offs_cn[None, :] * stride_cn
    mask = (offs_cm[:, None] < M) & (offs_cn[None, :] < N)
    tl.store(c_ptrs, c, mask=mask)

# config = {"BLOCK_K": 128, "BLOCK_M": 64, "BLOCK_N": 128, "GROUP_M": 8, "arch": "sm_100", "dtype": "fp8e4m3", "num_ctas": 1, "num_stages": 3, "num_warps": 8}
# arch = sm_100


// ===== COMPILED SASS (sm_100a) =====

	.target	sm_100a

	.elftype	@"ET_EXEC"


//--------------------- .note.nv.tkinfo           --------------------------
	.section	.note.nv.tkinfo,"",@"SHT_NOTE"
	.sectionflags	@"SHF_NOTE_NV_TKINFO"
	.tkinfo
        /*0018*/ 	.word	0x00000081
        /*0030*/ 	.string	""
        /*0030*/ 	.string	"ptxas-blackwell"
        /*0030*/ 	.string	"Cuda compilation tools, release 12.9, V12.9.86"
        /*0030*/ 	.string	"Build cuda_12.9.r12.9/compiler.36037853_0"
        /*0030*/ 	.string	"-v  -suppress-debug-info  -lineinfo  -arch sm_100a "



//--------------------- .note.nv.cuver            --------------------------
	.section	.note.nv.cuver,"",@"SHT_NOTE"
	.sectionflags	@"SHF_NOTE_NV_CUVER"
        /*0018*/ 	.short	0x0001
        /*001a*/ 	.short	0x0064
        /*001c*/ 	.short	0x0001
        /*001e*/ 	.short	0x0000
        /*0020*/ 	.short	0x0001
        /*0022*/ 	.short	0x0000


//--------------------- .nv.info                  --------------------------
	.section	.nv.info,"",@"SHT_CUDA_INFO"
	.align	4


	//----- nvinfo : EIATTR_REGCOUNT
	.align		4
        /*0000*/ 	.byte	0x04, 0x2f
        /*0002*/ 	.short	(.L_4 - .L_3)
	.align		4
.L_3:
        /*0004*/ 	.word	index@(matmul_kernel)
        /*0008*/ 	.word	0x000000ff


	//----- nvinfo : EIATTR_FRAME_SIZE
	.align		4
.L_4:
        /*000c*/ 	.byte	0x04, 0x11
        /*000e*/ 	.short	(.L_6 - .L_5)
	.align		4
.L_5:
        /*0010*/ 	.word	index@($__internal_2_$__cuda_sm10x_tcgen05_guardrail_trap_unallocated_columns_being_dealloced)
        /*0014*/ 	.word	0x00000000


	//----- nvinfo : EIATTR_FRAME_SIZE
	.align		4
.L_6:
        /*0018*/ 	.byte	0x04, 0x11
        /*001a*/ 	.short	(.L_8 - .L_7)
	.align		4
.L_7:
        /*001c*/ 	.word	index@($__internal_1_$__cuda_sm10x_tcgen05_guardrail_trap_phase_invalid_during_alloc)
        /*0020*/ 	.word	0x00000000


	//----- nvinfo : EIATTR_FRAME_SIZE
	.align		4
.L_8:
        /*0024*/ 	.byte	0x04, 0x11
        /*0026*/ 	.short	(.L_10 - .L_9)
	.align		4
.L_9:
        /*0028*/ 	.word	index@($__internal_0_$__cuda_sm10x_tcgen05_guardrail_trap_col_being_dealloced_not_returned_by_alloc)
        /*002c*/ 	.word	0x00000000


	//----- nvinfo : EIATTR_FRAME_SIZE
	.align		4
.L_10:
        /*0030*/ 	.byte	0x04, 0x11
        /*0032*/ 	.short	(.L_12 - .L_11)
	.align		4
.L_11:
        /*0034*/ 	.word	index@(matmul_kernel)
        /*0038*/ 	.word	0x00000000


	//----- nvinfo : EIATTR_MIN_STACK_SIZE
	.align		4
.L_12:
        /*003c*/ 	.byte	0x04, 0x12
        /*003e*/ 	.short	(.L_14 - .L_13)
	.align		4
.L_13:
        /*0040*/ 	.word	index@(matmul_kernel)
        /*0044*/ 	.word	0x00000000
.L_14:


//--------------------- .nv.info.matmul_kernel    --------------------------
	.section	.nv.info.matmul_kernel,"",@"SHT_CUDA_INFO"
	.sectionflags	@""
	.align	4


	//----- nvinfo : EIATTR_CUDA_API_VERSION
	.align		4
        /*0000*/ 	.byte	0x04, 0x37
        /*0002*/ 	.short	(.L_16 - .L_15)
.L_15:
        /*0004*/ 	.word	0x00000081


	//----- nvinfo : EIATTR_KPARAM_INFO
	.align		4
.L_16:
        /*0008*/ 	.byte	0x04, 0x17
        /*000a*/ 	.short	(.L_18 - .L_17)
.L_17:
        /*000c*/ 	.word	0x00000000
        /*0010*/ 	.short	0x000d
        /*0012*/ 	.short	0x0048
        /*0014*/ 	.byte	0x00, 0xf4, 0x21, 0x00


	//----- nvinfo : EIATTR_KPARAM_INFO
	.align		4
.L_18:
        /*0018*/ 	.byte	0x04, 0x17
        /*001a*/ 	.short	(.L_20 - .L_19)
.L_19:
        /*001c*/ 	.word	0x00000000
        /*0020*/ 	.short	0x000c
        /*0022*/ 	.short	0x0040
        /*0024*/ 	.byte	0x00, 0xf4, 0x21, 0x00


	//----- nvinfo : EIATTR_KPARAM_INFO
	.align		4
.L_20:
        /*0028*/ 	.byte	0x04, 0x17
        /*002a*/ 	.short	(.L_22 - .L_21)
.L_21:
        /*002c*/ 	.word	0x00000000
        /*0030*/ 	.short	0x000b
        /*0032*/ 	.short	0x0038
        /*0034*/ 	.byte	0x00, 0xf0, 0x11, 0x00


	//----- nvinfo : EIATTR_KPARAM_INFO
	.align		4
.L_22:
        /*0038*/ 	.byte	0x04, 0x17
        /*003a*/ 	.short	(.L_24 - .L_23)
.L_23:
        /*003c*/ 	.word	0x00000000
        /*0040*/ 	.short	0x000a
        /*0042*/ 	.short	0x0034
        /*0044*/ 	.byte	0x00, 0xf0, 0x11, 0x00


	//----- nvinfo : EIATTR_KPARAM_INFO
	.align		4
.L_24:
        /*0048*/ 	.byte	0x04, 0x17
        /*004a*/ 	.short	(.L_26 - .L_25)
.L_25:
        /*004c*/ 	.word	0x00000000
        /*0050*/ 	.short	0x0009
        /*0052*/ 	.short	0x0030
        /*0054*/ 	.byte	0x00, 0xf0, 0x11, 0x00


	//----- nvinfo : EIATTR_KPARAM_INFO
	.align		4
.L_26:
        /*0058*/ 	.byte	0x04, 0x17
        /*005a*/ 	.short	(.L_28 - .L_27)
.L_27:
        /*005c*/ 	.word	0x00000000
        /*0060*/ 	.short	0x0008
        /*0062*/ 	.short	0x002c
        /*0064*/ 	.byte	0x00, 0xf0, 0x11, 0x00


	//----- nvinfo : EIATTR_KPARAM_INFO
	.align		4
.L_28:
        /*0068*/ 	.byte	0x04, 0x17
        /*006a*/ 	.short	(.L_30 - .L_29)
.L_29:
        /*006c*/ 	.word	0x00000000
        /*0070*/ 	.short	0x0007
        /*0072*/ 	.short	0x0028
        /*0074*/ 	.byte	0x00, 0xf0, 0x11, 0x00


	//----- nvinfo : EIATTR_KPARAM_INFO
	.align		4
.L_30:
        /*0078*/ 	.byte	0x04, 0x17
        /*007a*/ 	.short	(.L_32 - .L_31)
.L_31:
        /*007c*/ 	.word	0x00000000
        /*0080*/ 	.short	0x0006
        /*0082*/ 	.short	0x0024
        /*0084*/ 	.byte	0x00, 0xf0, 0x11, 0x00


	//----- nvinfo : EIATTR_KPARAM_INFO
	.align		4
.L_32:
        /*0088*/ 	.byte	0x04, 0x17
        /*008a*/ 	.short	(.L_34 - .L_33)
.L_33:
        /*008c*/ 	.word	0x00000000
        /*0090*/ 	.short	0x0005
        /*0092*/ 	.short	0x0020
        /*0094*/ 	.byte	0x00, 0xf0, 0x11, 0x00


	//----- nvinfo : EIATTR_KPARAM_INFO
	.align		4
.L_34:
        /*0098*/ 	.byte	0x04, 0x17
        /*009a*/ 	.short	(.L_36 - .L_35)
.L_35:
        /*009c*/ 	.word	0x00000000
        /*00a0*/ 	.short	0x0004
        /*00a2*/ 	.short	0x001c
        /*00a4*/ 	.byte	0x00, 0xf0, 0x11, 0x00


	//----- nvinfo : EIATTR_KPARAM_INFO
	.align		4
.L_36:
        /*00a8*/ 	.byte	0x04, 0x17
        /*00aa*/ 	.short	(.L_38 - .L_37)
.L_37:
        /*00ac*/ 	.word	0x00000000
        /*00b0*/ 	.short	0x0003
        /*00b2*/ 	.short	0x0018
        /*00b4*/ 	.byte	0x00, 0xf0, 0x11, 0x00


	//----- nvinfo : EIATTR_KPARAM_INFO
	.align		4
.L_38:
        /*00b8*/ 	.byte	0x04, 0x17
        /*00ba*/ 	.short	(.L_40 - .L_39)
.L_39:
        /*00bc*/ 	.word	0x00000000
        /*00c0*/ 	.short	0x0002
        /*00c2*/ 	.short	0x0010
        /*00c4*/ 	.byte	0x00, 0xf4, 0x21, 0x00


	//----- nvinfo : EIATTR_KPARAM_INFO
	.align		4
.L_40:
        /*00c8*/ 	.byte	0x04, 0x17
        /*00ca*/ 	.short	(.L_42 - .L_41)
.L_41:
        /*00cc*/ 	.word	0x00000000
        /*00d0*/ 	.short	0x0001
        /*00d2*/ 	.short	0x0008
        /*00d4*/ 	.byte	0x00, 0xf4, 0x21, 0x00


	//----- nvinfo : EIATTR_KPARAM_INFO
	.align		4
.L_42:
        /*00d8*/ 	.byte	0x04, 0x17
        /*00da*/ 	.short	(.L_44 - .L_43)
.L_43:
        /*00dc*/ 	.word	0x00000000
        /*00e0*/ 	.short	0x0000
        /*00e2*/ 	.short	0x0000
        /*00e4*/ 	.byte	0x00, 0xf4, 0x21, 0x00


	//----- nvinfo : EIATTR_AT_ENTRY_FRAGMENTS
	.align		4
.L_44:
        /*00e8*/ 	.byte	0x04, 0x4f
        /*00ea*/ 	.short	(.L_46 - .L_45)


	//   ....[0]....
.L_45:
        /*00ec*/ 	.word	0x00000004


	//----- nvinfo : EIATTR_RESERVED_SMEM_USED
	.align		4
.L_46:
        /*00f0*/ 	.byte	0x01, 0x41
	.zero		2


	//----- nvinfo : EIATTR_SPARSE_MMA_MASK
	.align		4
        /*00f4*/ 	.byte	0x03, 0x50
        /*00f6*/ 	.short	0x0000


	//----- nvinfo : EIATTR_TCGEN05_1CTA_USED
	.align		4
        /*00f8*/ 	.byte	0x01, 0x51
	.zero		2


	//----- nvinfo : EIATTR_MAXREG_COUNT
	.align		4
        /*00fc*/ 	.byte	0x03, 0x1b
        /*00fe*/ 	.short	0x00ff


	//----- nvinfo : EIATTR_NUM_BARRIERS
	.align		4
        /*0100*/ 	.byte	0x02, 0x4c
        /*0102*/ 	.byte	0x01
	.zero		1


	//----- nvinfo : EIATTR_INT_WARP_WIDE_INSTR_OFFSETS
	.align		4
        /*0104*/ 	.byte	0x04, 0x31
        /*0106*/ 	.short	(.L_48 - .L_47)


	//   ....[0]....
.L_47:
        /*0108*/ 	.word	0x00000bf0


	//   ....[1]....
        /*010c*/ 	.word	0x00000c00


	//   ....[2]....
        /*0110*/ 	.word	0x00005b50


	//   ....[3]....
        /*0114*/ 	.word	0x0000aae0


	//   ....[4]....
        /*0118*/ 	.word	0x0000ab30


	//----- nvinfo : EIATTR_COOP_GROUP_MASK_REGIDS
	.align		4
.L_48:
        /*011c*/ 	.byte	0x04, 0x29
        /*011e*/ 	.short	(.L_50 - .L_49)


	//   ....[0]....
.L_49:
        /*0120*/ 	.word	0xffffffff


	//   ....[1]....
        /*0124*/ 	.word	0xffffffff


	//   ....[2]....
        /*0128*/ 	.word	0xffffffff


	//   ....[3]....
        /*012c*/ 	.word	0xffffffff


	//----- nvinfo : EIATTR_COOP_GROUP_INSTR_OFFSETS
	.align		4
.L_50:
        /*0130*/ 	.byte	0x04, 0x28
        /*0132*/ 	.short	(.L_52 - .L_51)


	//   ....[0]....
.L_51:
        /*0134*/ 	.word	0x00000070


	//   ....[1]....
        /*0138*/ 	.word	0x00000330


	//   ....[2]....
        /*013c*/ 	.word	0x0000a970


	//   ....[3]....
        /*0140*/ 	.word	0x0000abe0


	//----- nvinfo : EIATTR_VRC_CTA_INIT_COUNT
	.align		4
.L_52:
        /*0144*/ 	.byte	0x02, 0x4a
        /*0146*/ 	.byte	0x80
	.zero		1


	//----- nvinfo : EIATTR_MBARRIER_INSTR_OFFSETS
	.align		4
        /*0148*/ 	.byte	0x04, 0x39
        /*014a*/ 	.short	(.L_54 - .L_53)


	//   ....[0]....
.L_53:
        /*014c*/ 	.word	0x00000d20
        /*0150*/ 	.word	0x000000ff
        /*0154*/ 	.word	0x00000000
        /*0158*/ 	.short	0x0100
        /*015a*/ 	.byte	0x06
	.zero		1


	//   ....[1]....
        /*015c*/ 	.word	0x00005b90
        /*0160*/ 	.word	0x000000ff
        /*0164*/ 	.word	0x0000c008
        /*0168*/ 	.short	0x0100
        /*016a*/ 	.byte	0x09
	.zero		1


	//   ....[2]....
        /*016c*/ 	.word	0x00007640
        /*0170*/ 	.word	0x000000ff
        /*0174*/ 	.word	0x00000000
        /*0178*/ 	.short	0x010a
        /*017a*/ 	.byte	0x06
	.zero		1


	//   ....[3]....
        /*017c*/ 	.word	0x000092a0
        /*0180*/ 	.word	0x000000ff
        /*0184*/ 	.word	0x00000000
        /*0188*/ 	.short	0x010a
        /*018a*/ 	.byte	0x06
	.zero		1


	//   ....[4]....
        /*018c*/ 	.word	0x00009410
        /*0190*/ 	.word	0x000000ff
        /*0194*/ 	.word	0x0000c000
        /*0198*/ 	.short	0x0108
        /*019a*/ 	.byte	0x09
	.zero		1


	//   ....[5]....
        /*019c*/ 	.word	0x000094f0
        /*01a0*/ 	.word	0x000000ff
        /*01a4*/ 	.word	0x0000c008
        /*01a8*/ 	.short	0x0108
        /*01aa*/ 	.byte	0x09
	.zero		1


	//   ....[6]....
        /*01ac*/ 	.word	0x0000ac00
        /*01b0*/ 	.word	0x000000ff
        /*01b4*/ 	.word	0x00000000
        /*01b8*/ 	.short	0x010a
        /*01ba*/ 	.byte	0x06
	.zero		1


	//   ....[7]....
        /*01bc*/ 	.word	0x0000ac30
        /*01c0*/ 	.word	0x000000ff
        /*01c4*/ 	.word	0x00000000
        /*01c8*/ 	.short	0x010a
        /*01ca*/ 	.byte	0x06
	.zero		1


	//----- nvinfo : EIATTR_NUM_MBARRIERS
	.align		4
.L_54:
        /*01cc*/ 	.byte	0x03, 0x38
        /*01ce*/ 	.short	0x0002


	//----- nvinfo : EIATTR_EXIT_INSTR_OFFSETS
	.align		4
        /*01d0*/ 	.byte	0x04, 0x1c
        /*01d2*/ 	.short	(.L_56 - .L_55)


	//   ....[0]....
.L_55:
        /*01d4*/ 	.word	0x0000abf0


	//----- nvinfo : EIATTR_REQNTID
	.align		4
.L_56:
        /*01d8*/ 	.byte	0x04, 0x10
        /*01da*/ 	.short	(.L_58 - .L_57)
.L_57:
        /*01dc*/ 	.word	0x00000100
        /*01e0*/ 	.word	0x00000001
        /*01e4*/ 	.word	0x00000001


	//----- nvinfo : EIATTR_CRS_STACK_SIZE
	.align		4
.L_58:
        /*01e8*/ 	.byte	0x04, 0x1e
        /*01ea*/ 	.short	(.L_60 - .L_59)
.L_59:
        /*01ec*/ 	.word	0x00000000


	//----- nvinfo : EIATTR_CBANK_PARAM_SIZE
	.align		4
.L_60:
        /*01f0*/ 	.byte	0x03, 0x19
        /*01f2*/ 	.short	0x0050


	//----- nvinfo : EIATTR_PARAM_CBANK
	.align		4
        /*01f4*/ 	.byte	0x04, 0x0a
        /*01f6*/ 	.short	(.L_62 - .L_61)
	.align		4
.L_61:
        /*01f8*/ 	.word	index@(.nv.constant0.matmul_kernel)
        /*01fc*/ 	.short	0x0380
        /*01fe*/ 	.short	0x0050


	//----- nvinfo : EIATTR_SW_WAR
	.align		4
.L_62:
        /*0200*/ 	.byte	0x04, 0x36
        /*0202*/ 	.short	(.L_64 - .L_63)
.L_63:
        /*0204*/ 	.word	0x00000008
.L_64:


//--------------------- .nv.compat                --------------------------
	.section	.nv.compat,"",@"SHT_CUDA_COMPAT_INFO"
	.align	4
        /*0000*/ 	.byte	0x02, 0x02, 0x02, 0x00, 0x02, 0x05, 0x05, 0x00, 0x02, 0x03, 0x00, 0x00, 0x02, 0x06, 0x01, 0x00


//--------------------- .nv.callgraph             --------------------------
	.section	.nv.callgraph,"",@"SHT_CUDA_CALLGRAPH"
	.align	4
	.sectionentsize	8
	.align		4
        /*0000*/ 	.word	0x00000000
	.align		4
        /*0004*/ 	.word	0xffffffff
	.align		4
        /*0008*/ 	.word	0x00000000
	.align		4
        /*000c*/ 	.word	0xfffffffe
	.align		4
        /*0010*/ 	.word	0x00000000
	.align		4
        /*0014*/ 	.word	0xfffffffd
	.align		4
        /*0018*/ 	.word	0x00000000
	.align		4
        /*001c*/ 	.word	0xfffffffc


//--------------------- .text.matmul_kernel       --------------------------
	.section	.text.matmul_kernel,"ax",@progbits
	.align	128
        .global         matmul_kernel
        .type           matmul_kernel,@function
        .size           matmul_kernel,(.L_x_20 - matmul_kernel)
        .other          matmul_kernel,@"STO_CUDA_ENTRY STV_DEFAULT"
matmul_kernel:
.text.matmul_kernel:
[----:B------:R-:W0:Y:S01]  /*0000*/  LDC R1, c[0x0][0x37c] ;  /* 0x0000df00ff017b82 */ /* 0x000e220000000800 */
[----:B------:R-:W1:Y:S01]  /*0010*/  S2R R0, SR_TID.X ;  /* 0x0000000000007919 */ /* 0x000e620000002100 */
[----:B------:R-:W2:Y:S01]  /*0020*/  LDCU.64 UR18, c[0x0][0x358] ;  /* 0x00006b00ff1277ac */ /* 0x000ea20008000a00 */
[----:B-1----:R-:W-:-:S13]  /*0030*/  ISETP.GE.U32.AND P0, PT, R0, 0x20, PT ;  /* 0x000000200000780c */ /* 0x002fda0003f06070 */
[----:B------:R-:W-:Y:S02]  /*0040*/  VOTEU.ANY UP0, P0 ;  /* 0x0000000000ff7886 */ /* 0x000fe40000000100 */
[----:B0-2---:R-:W-:Y:S05]  /*0050*/  BRA.U UP0, `(.L_x_0) ;  /* 0x0000000100b87547 */ /* 0x005fea000b800000 */
[----:B------:R-:W0:Y:S01]  /*0060*/  S2UR UR6, SR_CgaCtaId ;  /* 0x00000000000679c3 */ /* 0x000e220000008800 */
[----:B------:R-:W-:Y:S01]  /*0070*/  NOP ;  /* 0x0000000000007918 */ /* 0x000fe20000000000 */
[----:B------:R-:W-:Y:S02]  /*0080*/  UMOV UR4, 0x40 ;  /* 0x0000004000047882 */ /* 0x000fe40000000000 */
[----:B0-----:R-:W-:-:S09]  /*0090*/  ULEA UR4, UR6, UR4, 0x18 ;  /* 0x0000000406047291 */ /* 0x001fd2000f8ec0ff */
[----:B------:R-:W0:Y:S01]  /*00a0*/  LDS.U8 R2, [UR4] ;  /* 0x00000004ff027984 */ /* 0x000e220008000000 */
[----:B------:R-:W-:Y:S02]  /*00b0*/  UMOV UR4, 0x400 ;  /* 0x0000040000047882 */ /* 0x000fe40000000000 */
[----:B------:R-:W-:Y:S01]  /*00c0*/  ULEA UR4, UR6, UR4, 0x18 ;  /* 0x0000000406047291 */ /* 0x000fe2000f8ec0ff */
[----:B0-----:R-:W-:-:S13]  /*00d0*/  ISETP.NE.AND P0, PT, R2, RZ, PT ;  /* 0x000000ff0200720c */ /* 0x001fda0003f05270 */
[----:B------:R-:W-:Y:S05]  /*00e0*/  @P0 BRA `(.L_x_1) ;  /* 0x00000000007c0947 */ /* 0x000fea0003800000 */
[----:B------:R-:W-:-:S13]  /*00f0*/  ELECT P0, URZ, PT ;  /* 0x0000000000ff782f */ /* 0x000fda0003800000 */
[----:B------:R-:W-:Y:S05]  /*0100*/  @!P0 BRA `(.L_x_2) ;  /* 0x0000000000848947 */ /* 0x000fea0003800000 */
[----:B------:R-:W-:Y:S01]  /*0110*/  UMOV UR5, 0x4 ;  /* 0x0000000400057882 */ /* 0x000fe20000000000 */
[----:B------:R-:W-:Y:S02]  /*0120*/  IMAD.MOV.U32 R5, RZ, RZ, 0x1 ;  /* 0x00000001ff057424 */ /* 0x000fe400078e00ff */
[----:B------:R-:W-:Y:S02]  /*0130*/  IMAD.MOV.U32 R3, RZ, RZ, 0xf ;  /* 0x0000000fff037424 */ /* 0x000fe400078e00ff */
[----:B------:R-:W-:Y:S04]  /*0140*/  DEPBAR.LE SB0, 0x36 ;  /* 0x00008d800000791a */ /* 0x000fe80000000000 */
[----:B------:R-:W0:Y:S02]  /*0150*/  UTCATOMSWS.FIND_AND_SET.ALIGN UP1, UR5, UR5 ;  /* 0x00000005000575e3 */ /* 0x000e240008020800 */
[----:B0-----:R-:W-:-:S04]  /*0160*/  PLOP3.LUT P0, PT, PT, PT, UP1, 0x80, 0x8 ;  /* 0x000000000008781c */ /* 0x001fc80003f0f018 */
[----:B------:R-:W-:-:S04]  /*0170*/  SEL R2, RZ, 0xffffffff, !P0 ;  /* 0xffffffffff027807 */ /* 0x000fc80004000000 */
[----:B------:R-:W-:Y:S01]  /*0180*/  ISETP.NE.AND P0, PT, R2, RZ, PT ;  /* 0x000000ff0200720c */ /* 0x000fe20003f05270 */
[----:B------:R-:W-:-:S12]  /*0190*/  IMAD.U32 R2, RZ, RZ, UR5 ;  /* 0x00000005ff027e24 */ /* 0x000fd8000f8e00ff */
[----:B------:R-:W-:Y:S05]  /*01a0*/  @P0 BRA `(.L_x_3) ;  /* 0x0000000000240947 */ /* 0x000fea0003800000 */
.L_x_4:
[----:B------:R-:W-:Y:S05]  /*01b0*/  NANOSLEEP 0x64 ;  /* 0x000000640000795d */ /* 0x000fea0003800000 */
[----:B------:R-:W-:-:S05]  /*01c0*/  UMOV UR5, 0x4 ;  /* 0x0000000400057882 */ /* 0x000fca0000000000 */
[----:B------:R-:W-:Y:S04]  /*01d0*/  DEPBAR.LE SB0, 0x36 ;  /* 0x00008d800000791a */ /* 0x000fe80000000000 */
[----:B------:R-:W0:Y:S02]  /*01e0*/  UTCATOMSWS.FIND_AND_SET.ALIGN UP1, UR5, UR5 ;  /* 0x00000005000575e3 */ /* 0x000e240008020800 */
[----:B0-----:R-:W-:-:S04]  /*01f0*/  PLOP3.LUT P0, PT, PT, PT, UP1, 0x80, 0x8 ;  /* 0x000000000008781c */ /* 0x001fc80003f0f018 */
[----:B------:R-:W-:-:S04]  /*0200*/  SEL R2, RZ, 0xffffffff, !P0 ;  /* 0xffffffffff027807 */ /* 0x000fc80004000000 */
[----:B------:R-:W-:Y:S01]  /*0210*/  ISETP.NE.AND P0, PT, R2, RZ, PT ;  /* 0x000000ff0200720c */ /* 0x000fe20003f05270 */
[----:B------:R-:W-:-:S12]  /*0220*/  IMAD.U32 R2, RZ, RZ, UR5 ;  /* 0x00000005ff027e24 */ /* 0x000fd8000f8e00ff */
[----:B------:R-:W-:Y:S05]  /*0230*/  @!P0 BRA `(.L_x_4) ;  /* 0xfffffffc00dc8947 */ /* 0x000fea000383ffff */
.L_x_3:
[C---:B------:R-:W-:Y:S01]  /*0240*/  VIADD R4, R2.reuse, 0x10 ;  /* 0x0000001002047836 */ /* 0x040fe20000000000 */
[----:B------:R-:W-:Y:S01]  /*0250*/  UMOV UR5, 0x50 ;  /* 0x0000005000057882 */ /* 0x000fe20000000000 */
[----:B------:R-:W-:Y:S01]  /*0260*/  SHF.L.U32 R3, R3, R2, RZ ;  /* 0x0000000203037219 */ /* 0x000fe200000006ff */
[----:B------:R-:W-:Y:S01]  /*0270*/  ULEA UR5, UR6, UR5, 0x18 ;  /* 0x0000000506057291 */ /* 0x000fe2000f8ec0ff */
[----:B------:R-:W-:Y:S01]  /*0280*/  IMAD.SHL.U32 R2, R2, 0x20, RZ ;  /* 0x0000002002027824 */ /* 0x000fe200078e00ff */
[----:B------:R-:W-:-:S04]  /*0290*/  SHF.L.U32 R4, R5, R4, RZ ;  /* 0x0000000405047219 */ /* 0x000fc800000006ff */
[----:B------:R-:W-:-:S05]  /*02a0*/  LOP3.LUT R3, R4, R3, RZ, 0xfc, !PT ;  /* 0x0000000304037212 */ /* 0x000fca00078efcff */
[----:B------:R0:W-:Y:S04]  /*02b0*/  ATOMS.OR RZ, [UR5], R3 ;  /* 0x00000003ffff798c */ /* 0x0001e8000b000005 */
[----:B------:R0:W-:Y:S01]  /*02c0*/  STS [UR4], R2 ;  /* 0x00000002ff007988 */ /* 0x0001e20008000804 */
[----:B------:R-:W-:Y:S05]  /*02d0*/  BRA `(.L_x_2) ;  /* 0x0000000000107947 */ /* 0x000fea0003800000 */
.L_x_1:
[----:B------:R-:W-:-:S05]  /*02e0*/  IMAD.MOV.U32 R2, RZ, RZ, -0x1 ;  /* 0xffffffffff027424 */ /* 0x000fca00078e00ff */
[----:B------:R0:W-:Y:S02]  /*02f0*/  STS [UR4], R2 ;  /* 0x00000002ff007988 */ /* 0x0001e40008000804 */
[----:B0-----:R-:W-:-:S07]  /*0300*/  MOV R2, 0x320 ;  /* 0x0000032000027802 */ /* 0x001fce0000000f00 */
[----:B------:R-:W-:Y:S05]  /*0310*/  CALL.REL.NOINC `($__internal_1_$__cuda_sm10x_tcgen05_guardrail_trap_phase_invalid_during_alloc) ;  /* 0x000000a8005c7944 */ /* 0x000fea0003c00000 */
.L_x_2:
[----:B------:R-:W-:Y:S05]  /*0320*/  WARPSYNC.ALL ;  /* 0x0000000000007948 */ /* 0x000fea0003800000 */
[----:B------:R-:W-:Y:S01]  /*0330*/  NOP ;  /* 0x0000000000007918 */ /* 0x000fe20000000000 */
.L_x_0:
[----:B------:R-:W1:Y:S01]  /*0340*/  LDC.64 R86, c[0x0][0x398] ;  /* 0x0000e600ff567b82 */ /* 0x000e620000000a00 */
[----:B------:R-:W2:Y:S01]  /*0350*/  S2R R7, SR_CTAID.X ;  /* 0x0000000000077919 */ /* 0x000ea20000002500 */
[----:B------:R-:W-:Y:S01]  /*0360*/  UMOV UR9, 0x400 ;  /* 0x0000040000097882 */ /* 0x000fe20000000000 */
[----:B------:R-:W3:Y:S01]  /*0370*/  LDCU UR20, c[0x0][0x3a0] ;  /* 0x00007400ff1477ac */ /* 0x000ee20008000800 */
[----:B------:R-:W-:Y:S02]  /*0380*/  SHF.R.U32.HI R73, RZ, 0x6, R0 ;  /* 0x00000006ff497819 */ /* 0x000fe40000011600 */
[----:B------:R-:W-:Y:S01]  /*0390*/  LOP3.LUT P5, RZ, R0, 0xff, RZ, 0xc0, !PT ;  /* 0x000000ff00ff7812 */ /* 0x000fe200078ac0ff */
[----:B------:R-:W4:Y:S01]  /*03a0*/  LDCU UR21, c[0x0][0x3a4] ;  /* 0x00007480ff1577ac */ /* 0x000f220008000800 */
[----:B------:R-:W5:Y:S01]  /*03b0*/  S2UR UR7, SR_CgaCtaId ;  /* 0x00000000000779c3 */ /* 0x000f620000008800 */
[----:B------:R-:W-:Y:S02]  /*03c0*/  SGXT.U32 R73, R73, 0x2 ;  /* 0x000000024949781a */ /* 0x000fe40000000000 */
[----:B------:R-:W-:Y:S01]  /*03d0*/  PRMT R223, RZ, 0x7610, R223 ;  /* 0x00007610ffdf7816 */ /* 0x000fe200000000df */
[----:B------:R-:W0:Y:S04]  /*03e0*/  LDCU.128 UR12, c[0x0][0x380] ;  /* 0x00007000ff0c77ac */ /* 0x000e280008000c00 */
[----:B------:R-:W0:Y:S01]  /*03f0*/  LDC.64 R70, c[0x0][0x3a8] ;  /* 0x0000ea00ff467b82 */ /* 0x000e220000000a00 */
[----:B------:R-:W-:Y:S01]  /*0400*/  UMOV UR11, 0x1 ;  /* 0x00000001000b7882 */ /* 0x000fe20000000000 */
[----:B---3--:R-:W-:Y:S01]  /*0410*/  UIADD3 UR16, UPT, UPT, UR20, 0x7f, URZ ;  /* 0x0000007f14107890 */ /* 0x008fe2000fffe0ff */
[----:B01----:R-:W-:-:S03]  /*0420*/  VIADD R2, R87, 0x7f ;  /* 0x0000007f57027836 */ /* 0x003fc60000000000 */
[----:B------:R-:W-:Y:S02]  /*0430*/  UISETP.GT.AND UP1, UPT, UR16, 0x7f, UPT ;  /* 0x0000007f1000788c */ /* 0x000fe4000bf24270 */
[----:B------:R-:W-:Y:S01]  /*0440*/  BAR.SYNC.DEFER_BLOCKING 0x0 ;  /* 0x0000000000007b1d */ /* 0x000fe20000010000 */
[----:B------:R-:W-:Y:S02]  /*0450*/  ISETP.NE.AND P6, PT, R86, RZ, PT ;  /* 0x000000ff5600720c */ /* 0x000fe40003fc5270 */
[----:B------:R-:W-:Y:S02]  /*0460*/  SHF.R.S32.HI R3, RZ, 0x1f, R2 ;  /* 0x0000001fff037819 */ /* 0x000fe40000011402 */
[----:B------:R-:W-:Y:S01]  /*0470*/  PLOP3.LUT P4, PT, PT, PT, UP1, 0x80, 0x8 ;  /* 0x000000000008781c */ /* 0x000fe20003f8f018 */
[----:B-----5:R-:W-:Y:S01]  /*0480*/  ULEA UR9, UR7, UR9, 0x18 ;  /* 0x0000000907097291 */ /* 0x020fe2000f8ec0ff */
[----:B------:R-:W-:Y:S02]  /*0490*/  LEA.HI R3, R3, R2, RZ, 0x7 ;  /* 0x0000000203037211 */ /* 0x000fe400078f38ff */
[----:B--2---:R-:W-:Y:S01]  /*04a0*/  IABS R8, R7 ;  /* 0x0000000700087213 */ /* 0x004fe20000000000 */
[----:B------:R-:W-:Y:S01]  /*04b0*/  UIADD3 UR6, UPT, UPT, UR9, 0xc000, URZ ;  /* 0x0000c00009067890 */ /* 0x000fe2000fffe0ff */
[----:B------:R-:W-:-:S05]  /*04c0*/  SHF.R.S32.HI R3, RZ, 0x7, R3 ;  /* 0x00000007ff037819 */ /* 0x000fca0000011403 */
[----:B------:R-:W-:-:S05]  /*04d0*/  IMAD.SHL.U32 R4, R3, 0x8, RZ ;  /* 0x0000000803047824 */ /* 0x000fca00078e00ff */
[-C--:B------:R-:W-:Y:S02]  /*04e0*/  IABS R9, R4.reuse ;  /* 0x0000000400097213 */ /* 0x080fe40000000000 */
[----:B------:R-:W-:Y:S02]  /*04f0*/  IABS R10, R4 ;  /* 0x00000004000a7213 */ /* 0x000fe40000000000 */
[----:B------:R-:W0:Y:S08]  /*0500*/  I2F.RP R5, R9 ;  /* 0x0000000900057306 */ /* 0x000e300000209400 */
[----:B0-----:R-:W0:Y:S02]  /*0510*/  MUFU.RCP R5, R5 ;  /* 0x0000000500057308 */ /* 0x001e240000001000 */
[----:B0-----:R-:W-:-:S02]  /*0520*/  VIADD R2, R5, 0xffffffe ;  /* 0x0ffffffe05027836 */ /* 0x001fc40000000000 */
[----:B------:R-:W-:-:S04]  /*0530*/  IMAD.MOV R5, RZ, RZ, -R10 ;  /* 0x000000ffff057224 */ /* 0x000fc800078e0a0a */
[----:B------:R0:W1:Y:S02]  /*0540*/  F2I.FTZ.U32.TRUNC.NTZ R3, R2 ;  /* 0x0000000200037305 */ /* 0x000064000021f000 */
[----:B0-----:R-:W-:Y:S02]  /*0550*/  IMAD.MOV.U32 R2, RZ, RZ, RZ ;  /* 0x000000ffff027224 */ /* 0x001fe400078e00ff */
[----:B-1----:R-:W-:-:S04]  /*0560*/  IMAD.MOV R6, RZ, RZ, -R3 ;  /* 0x000000ffff067224 */ /* 0x002fc800078e0a03 */
[----:B------:R-:W-:Y:S02]  /*0570*/  IMAD R11, R6, R9, RZ ;  /* 0x00000009060b7224 */ /* 0x000fe400078e02ff */
[----:B------:R-:W-:Y:S02]  /*0580*/  IMAD.MOV.U32 R6, RZ, RZ, R8 ;  /* 0x000000ffff067224 */ /* 0x000fe400078e0008 */
[----:B------:R-:W-:-:S06]  /*0590*/  IMAD.HI.U32 R3, R3, R11, R2 ;  /* 0x0000000b03037227 */ /* 0x000fcc00078e0002 */
[----:B------:R-:W-:-:S04]  /*05a0*/  IMAD.HI.U32 R3, R3, R6, RZ ;  /* 0x0000000603037227 */ /* 0x000fc800078e00ff */
[----:B------:R-:W-:-:S05]  /*05b0*/  IMAD R2, R3, R5, R6 ;  /* 0x0000000503027224 */ /* 0x000fca00078e0206 */
[----:B------:R-:W-:-:S13]  /*05c0*/  ISETP.GT.U32.AND P1, PT, R9, R2, PT ;  /* 0x000000020900720c */ /* 0x000fda0003f24070 */
[----:B------:R-:W-:Y:S02]  /*05d0*/  @!P1 IMAD.IADD R2, R2, 0x1, -R9 ;  /* 0x0000000102029824 */ /* 0x000fe400078e0a09 */
[----:B------:R-:W-:Y:S01]  /*05e0*/  @!P1 VIADD R3, R3, 0x1 ;  /* 0x0000000103039836 */ /* 0x000fe20000000000 */
[----:B------:R-:W-:Y:S02]  /*05f0*/  ISETP.NE.AND P1, PT, R4, RZ, PT ;  /* 0x000000ff0400720c */ /* 0x000fe40003f25270 */
[----:B------:R-:W-:Y:S02]  /*0600*/  ISETP.GE.U32.AND P0, PT, R2, R9, PT ;  /* 0x000000090200720c */ /* 0x000fe40003f06070 */
[----:B------:R-:W-:-:S04]  /*0610*/  LOP3.LUT R2, R7, R4, RZ, 0x3c, !PT ;  /* 0x0000000407027212 */ /* 0x000fc800078e3cff */
[----:B------:R-:W-:Y:S01]  /*0620*/  ISETP.GE.AND P2, PT, R2, RZ, PT ;  /* 0x000000ff0200720c */ /* 0x000fe20003f46270 */
[----:B------:R-:W-:-:S06]  /*0630*/  VIADD R2, R86, 0x3f ;  /* 0x0000003f56027836 */ /* 0x000fcc0000000000 */
[----:B------:R-:W-:-:S04]  /*0640*/  @P0 VIADD R3, R3, 0x1 ;  /* 0x0000000103030836 */ /* 0x000fc80000000000 */
[----:B------:R-:W-:Y:S01]  /*0650*/  IMAD.MOV.U32 R5, RZ, RZ, R3 ;  /* 0x000000ffff057224 */ /* 0x000fe200078e0003 */
[----:B------:R-:W-:-:S03]  /*0660*/  SHF.R.S32.HI R3, RZ, 0x1f, R2 ;  /* 0x0000001fff037819 */ /* 0x000fc60000011402 */
[----:B------:R-:W-:Y:S01]  /*0670*/  @!P2 IMAD.MOV R5, RZ, RZ, -R5 ;  /* 0x000000ffff05a224 */ /* 0x000fe200078e0a05 */
[----:B------:R-:W-:Y:S02]  /*0680*/  @!P1 LOP3.LUT R5, RZ, R4, RZ, 0x33, !PT ;  /* 0x00000004ff059212 */ /* 0x000fe400078e33ff */
[----:B------:R-:W-:-:S03]  /*0690*/  LEA.HI R3, R3, R2, RZ, 0x6 ;  /* 0x0000000203037211 */ /* 0x000fc600078f30ff */
[----:B------:R-:W-:Y:S02]  /*06a0*/  IMAD.SHL.U32 R10, R5, 0x8, RZ ;  /* 0x00000008050a7824 */ /* 0x000fe400078e00ff */
[----:B------:R-:W-:-:S03]  /*06b0*/  IMAD.MOV R5, RZ, RZ, -R5 ;  /* 0x000000ffff057224 */ /* 0x000fc600078e0a05 */
[----:B------:R-:W-:Y:S01]  /*06c0*/  LEA.HI.SX32 R3, R3, -R10, 0x1a ;  /* 0x8000000a03037211 */ /* 0x000fe200078fd2ff */
[----:B------:R-:W-:-:S03]  /*06d0*/  IMAD R12, R4, R5, R7 ;  /* 0x00000005040c7224 */ /* 0x000fc600078e0207 */
[----:B------:R-:W-:Y:S02]  /*06e0*/  VIMNMX R11, PT, PT, R3, 0x8, PT ;  /* 0x00000008030b7848 */ /* 0x000fe40003fe0100 */
[----:B------:R-:W-:Y:S02]  /*06f0*/  IABS R7, R12 ;  /* 0x0000000c00077213 */ /* 0x000fe40000000000 */
[----:B------:R-:W-:-:S04]  /*0700*/  IABS R9, R11 ;  /* 0x0000000b00097213 */ /* 0x000fc80000000000 */
[----:B------:R-:W0:Y:S08]  /*0710*/  I2F.RP R6, R9 ;  /* 0x0000000900067306 */ /* 0x000e300000209400 */
[----:B0-----:R-:W0:Y:S02]  /*0720*/  MUFU.RCP R6, R6 ;  /* 0x0000000600067308 */ /* 0x001e240000001000 */
[----:B0-----:R-:W-:-:S06]  /*0730*/  VIADD R2, R6, 0xffffffe ;  /* 0x0ffffffe06027836 */ /* 0x001fcc0000000000 */
[----:B------:R0:W1:Y:S02]  /*0740*/  F2I.FTZ.U32.TRUNC.NTZ R3, R2 ;  /* 0x0000000200037305 */ /* 0x000064000021f000 */
[----:B0-----:R-:W-:Y:S02]  /*0750*/  IMAD.MOV.U32 R2, RZ, RZ, RZ ;  /* 0x000000ffff027224 */ /* 0x001fe400078e00ff */
[----:B-1----:R-:W-:-:S04]  /*0760*/  IMAD.MOV R8, RZ, RZ, -R3 ;  /* 0x000000ffff087224 */ /* 0x002fc800078e0a03 */
[----:B------:R-:W-:Y:S01]  /*0770*/  IMAD.MOV.U32 R4, RZ, RZ, R8 ;  /* 0x000000ffff047224 */ /* 0x000fe200078e0008 */
[----:B------:R-:W-:-:S03]  /*0780*/  IABS R8, R11 ;  /* 0x0000000b00087213 */ /* 0x000fc60000000000 */
[----:B------:R-:W-:Y:S02]  /*0790*/  IMAD R5, R4, R9, RZ ;  /* 0x0000000904057224 */ /* 0x000fe400078e02ff */
[----:B------:R-:W-:Y:S02]  /*07a0*/  IMAD.MOV.U32 R4, RZ, RZ, R7 ;  /* 0x000000ffff047224 */ /* 0x000fe400078e0007 */
[----:B------:R-:W-:-:S04]  /*07b0*/  IMAD.HI.U32 R3, R3, R5, R2 ;  /* 0x0000000503037227 */ /* 0x000fc800078e0002 */
[----:B------:R-:W-:Y:S01]  /*07c0*/  IMAD.MOV R2, RZ, RZ, -R8 ;  /* 0x000000ffff027224 */ /* 0x000fe200078e0a08 */
[----:B------:R-:W-:Y:S01]  /*07d0*/  IABS R8, R86 ;  /* 0x0000005600087213 */ /* 0x000fe20000000000 */
[----:B------:R-:W-:-:S03]  /*07e0*/  IMAD.HI.U32 R3, R3, R4, RZ ;  /* 0x0000000403037227 */ /* 0x000fc600078e00ff */
[----:B------:R-:W0:Y:S01]  /*07f0*/  I2F.RP R6, R8 ;  /* 0x0000000800067306 */ /* 0x000e220000209400 */
[----:B------:R-:W-:-:S05]  /*0800*/  IMAD R2, R3, R2, R4 ;  /* 0x0000000203027224 */ /* 0x000fca00078e0204 */
[----:B------:R-:W-:Y:S02]  /*0810*/  ISETP.GT.U32.AND P1, PT, R9, R2, PT ;  /* 0x000000020900720c */ /* 0x000fe40003f24070 */
[----:B0-----:R-:W0:Y:S11]  /*0820*/  MUFU.RCP R6, R6 ;  /* 0x0000000600067308 */ /* 0x001e360000001000 */
[----:B------:R-:W-:-:S02]  /*0830*/  @!P1 IMAD.IADD R2, R2, 0x1, -R9 ;  /* 0x0000000102029824 */ /* 0x000fc400078e0a09 */
[----:B------:R-:W-:Y:S01]  /*0840*/  @!P1 VIADD R3, R3, 0x1 ;  /* 0x0000000103039836 */ /* 0x000fe20000000000 */
[----:B------:R-:W-:Y:S02]  /*0850*/  ISETP.NE.AND P1, PT, R11, RZ, PT ;  /* 0x000000ff0b00720c */ /* 0x000fe40003f25270 */
[----:B------:R-:W-:Y:S02]  /*0860*/  ISETP.GE.U32.AND P0, PT, R2, R9, PT ;  /* 0x000000090200720c */ /* 0x000fe40003f06070 */
[----:B------:R-:W-:-:S04]  /*0870*/  LOP3.LUT R2, R12, R11, RZ, 0x3c, !PT ;  /* 0x0000000b0c027212 */ /* 0x000fc800078e3cff */
[----:B------:R-:W-:Y:S01]  /*0880*/  ISETP.GE.AND P2, PT, R2, RZ, PT ;  /* 0x000000ff0200720c */ /* 0x000fe20003f46270 */
[----:B0-----:R-:W-:-:S04]  /*0890*/  VIADD R4, R6, 0xffffffe ;  /* 0x0ffffffe06047836 */ /* 0x001fc80000000000 */
[----:B------:R0:W1:Y:S02]  /*08a0*/  F2I.FTZ.U32.TRUNC.NTZ R5, R4 ;  /* 0x0000000400057305 */ /* 0x000064000021f000 */
[----:B------:R-:W-:-:S04]  /*08b0*/  @P0 VIADD R3, R3, 0x1 ;  /* 0x0000000103030836 */ /* 0x000fc80000000000 */
[----:B------:R-:W-:Y:S01]  /*08c0*/  IMAD.MOV.U32 R36, RZ, RZ, R3 ;  /* 0x000000ffff247224 */ /* 0x000fe200078e0003 */
[----:B------:R-:W-:-:S03]  /*08d0*/  LOP3.LUT R3, R0, 0x3f, RZ, 0xc0, !PT ;  /* 0x0000003f00037812 */ /* 0x000fc600078ec0ff */
[----:B------:R-:W-:Y:S01]  /*08e0*/  @!P2 IMAD.MOV R36, RZ, RZ, -R36 ;  /* 0x000000ffff24a224 */ /* 0x000fe200078e0a24 */
[----:B------:R-:W-:Y:S01]  /*08f0*/  @!P1 LOP3.LUT R36, RZ, R11, RZ, 0x33, !PT ;  /* 0x0000000bff249212 */ /* 0x000fe200078e33ff */
[----:B0-----:R-:W-:Y:S01]  /*0900*/  IMAD.MOV.U32 R4, RZ, RZ, RZ ;  /* 0x000000ffff047224 */ /* 0x001fe200078e00ff */
[----:B------:R-:W-:-:S03]  /*0910*/  PLOP3.LUT P2, PT, PT, PT, UP1, 0x80, 0x8 ;  /* 0x000000000008781c */ /* 0x000fc60003f4f018 */
[----:B------:R-:W-:Y:S02]  /*0920*/  IMAD.MOV R2, RZ, RZ, -R36 ;  /* 0x000000ffff027224 */ /* 0x000fe400078e0a24 */
[----:B-1----:R-:W-:Y:S02]  /*0930*/  IMAD.MOV R7, RZ, RZ, -R5 ;  /* 0x000000ffff077224 */ /* 0x002fe400078e0a05 */
[----:B------:R-:W-:-:S04]  /*0940*/  IMAD R2, R11, R2, R12 ;  /* 0x000000020b027224 */ /* 0x000fc800078e020c */
[----:B------:R-:W-:-:S04]  /*0950*/  IMAD.IADD R2, R10, 0x1, R2 ;  /* 0x000000010a027824 */ /* 0x000fc800078e0202 */
[----:B------:R-:W-:Y:S02]  /*0960*/  IMAD R2, R2, 0x40, R3 ;  /* 0x0000004002027824 */ /* 0x000fe400078e0203 */
[----:B------:R-:W-:-:S03]  /*0970*/  IMAD R3, R7, R8, RZ ;  /* 0x0000000807037224 */ /* 0x000fc600078e02ff */
[----:B------:R-:W-:Y:S01]  /*0980*/  IABS R6, R2 ;  /* 0x0000000200067213 */ /* 0x000fe20000000000 */
[----:B------:R-:W-:Y:S01]  /*0990*/  IMAD.HI.U32 R4, R5, R3, R4 ;  /* 0x0000000305047227 */ /* 0x000fe200078e0004 */
[----:B------:R-:W-:Y:S02]  /*09a0*/  ISETP.GE.AND P3, PT, R2, RZ, PT ;  /* 0x000000ff0200720c */ /* 0x000fe40003f66270 */
[----:B------:R-:W-:Y:S01]  /*09b0*/  LOP3.LUT R5, R73, 0x10, RZ, 0xfc, !PT ;  /* 0x0000001049057812 */ /* 0x000fe200078efcff */
[----:B------:R-:W-:Y:S02]  /*09c0*/  IMAD.MOV.U32 R3, RZ, RZ, R6 ;  /* 0x000000ffff037224 */ /* 0x000fe400078e0006 */
[----:B------:R-:W0:Y:S01]  /*09d0*/  LDS R6, [UR9] ;  /* 0x00000009ff067984 */ /* 0x000e220008000800 */
[----:B------:R-:W-:Y:S01]  /*09e0*/  BAR.SYNC.DEFER_BLOCKING 0x0 ;  /* 0x0000000000007b1d */ /* 0x000fe20000010000 */
[----:B------:R-:W-:Y:S01]  /*09f0*/  IMAD.HI.U32 R4, R4, R3, RZ ;  /* 0x0000000304047227 */ /* 0x000fe200078e00ff */
[----:B------:R-:W-:-:S03]  /*0a00*/  ISETP.LT.AND P2, PT, R5, UR20, P2 ;  /* 0x0000001405007c0c */ /* 0x000fc60009741270 */
[----:B------:R-:W-:-:S04]  /*0a10*/  IMAD.MOV R4, RZ, RZ, -R4 ;  /* 0x000000ffff047224 */ /* 0x000fc800078e0a04 */
[----:B------:R-:W-:Y:S01]  /*0a20*/  IMAD R3, R8, R4, R3 ;  /* 0x0000000408037224 */ /* 0x000fe200078e0203 */
[----:B------:R-:W-:-:S04]  /*0a30*/  SHF.R.U32.HI R4, RZ, 0x5, R0 ;  /* 0x00000005ff047819 */ /* 0x000fc80000011600 */
[----:B------:R-:W-:Y:S02]  /*0a40*/  ISETP.GT.U32.AND P0, PT, R8, R3, PT ;  /* 0x000000030800720c */ /* 0x000fe40003f04070 */
[----:B------:R-:W-:Y:S02]  /*0a50*/  R2UR UR17, R4 ;  /* 0x00000000041172ca */ /* 0x000fe400000e0000 */
[----:B------:R-:W-:-:S04]  /*0a60*/  LOP3.LUT R4, R73, 0x8, RZ, 0xfc, !PT ;  /* 0x0000000849047812 */ /* 0x000fc800078efcff */
[----:B------:R-:W-:Y:S02]  /*0a70*/  ISETP.LT.AND P4, PT, R4, UR20, P4 ;  /* 0x0000001404007c0c */ /* 0x000fe4000a781270 */
[----:B------:R-:W-:-:S03]  /*0a80*/  LOP3.LUT R4, R73, 0x18, RZ, 0xfc, !PT ;  /* 0x0000001849047812 */ /* 0x000fc600078efcff */
[----:B------:R-:W-:Y:S01]  /*0a90*/  @!P0 IMAD.IADD R3, R3, 0x1, -R8 ;  /* 0x0000000103038824 */ /* 0x000fe200078e0a08 */
[----:B------:R-:W-:Y:S01]  /*0aa0*/  PLOP3.LUT P0, PT, PT, PT, UP1, 0x80, 0x8 ;  /* 0x000000000008781c */ /* 0x000fe20003f0f018 */
[----:B------:R-:W-:Y:S02]  /*0ab0*/  USHF.L.U32 UR4, UR17, 0x15, URZ ;  /* 0x0000001511047899 */ /* 0x000fe400080006ff */
[----:B------:R-:W-:Y:S01]  /*0ac0*/  USHF.L.U32 UR5, UR17, 0x4, URZ ;  /* 0x0000000411057899 */ /* 0x000fe200080006ff */
[----:B------:R-:W-:Y:S01]  /*0ad0*/  ISETP.GT.U32.AND P1, PT, R8, R3, PT ;  /* 0x000000030800720c */ /* 0x000fe20003f24070 */
[----:B------:R-:W-:Y:S01]  /*0ae0*/  ULOP3.LUT UR4, UR4, 0x600000, URZ, 0xc0, !UPT ;  /* 0x0060000004047892 */ /* 0x000fe2000f8ec0ff */
[----:B------:R-:W-:Y:S01]  /*0af0*/  ISETP.LT.AND P0, PT, R4, UR20, P0 ;  /* 0x0000001404007c0c */ /* 0x000fe20008701270 */
[----:B------:R-:W-:Y:S01]  /*0b00*/  ULOP3.LUT UR5, UR5, 0x40, URZ, 0xc0, !UPT ;  /* 0x0000004005057892 */ /* 0x000fe2000f8ec0ff */
[----:B0-----:R-:W-:-:S09]  /*0b10*/  R2UR UR8, R6 ;  /* 0x00000000060872ca */ /* 0x001fd200000e0000 */
[----:B------:R-:W-:-:S04]  /*0b20*/  @!P1 IMAD.IADD R3, R3, 0x1, -R8 ;  /* 0x0000000103039824 */ /* 0x000fc800078e0a08 */
[----:B------:R-:W-:-:S04]  /*0b30*/  IMAD.MOV.U32 R4, RZ, RZ, R3 ;  /* 0x000000ffff047224 */ /* 0x000fc800078e0003 */
[----:B------:R-:W-:Y:S01]  /*0b40*/  @!P3 IMAD.MOV R4, RZ, RZ, -R4 ;  /* 0x000000ffff04b224 */ /* 0x000fe200078e0a04 */
[----:B------:R-:W-:Y:S01]  /*0b50*/  @!P6 LOP3.LUT R4, RZ, R86, RZ, 0x33, !PT ;  /* 0x00000056ff04e212 */ /* 0x000fe200078e33ff */
[----:B----4-:R-:W-:Y:S06]  /*0b60*/  BRA.U UP0, `(.L_x_5) ;  /* 0x0000000100187547 */ /* 0x010fec000b800000 */
[----:B------:R-:W-:Y:S01]  /*0b70*/  ELECT P1, URZ, PT ;  /* 0x0000000000ff782f */ /* 0x000fe20003820000 */
[----:B------:R-:W-:Y:S01]  /*0b80*/  IMAD.MOV.U32 R3, RZ, RZ, 0x1 ;  /* 0x00000001ff037424 */ /* 0x000fe200078e00ff */
[----:B------:R-:W-:Y:S01]  /*0b90*/  UMOV UR10, 0x40 ;  /* 0x00000040000a7882 */ /* 0x000fe20000000000 */
[----:B------:R-:W-:Y:S01]  /*0ba0*/  UVIRTCOUNT.DEALLOC.SMPOOL 0x80 ;  /* 0x000000800000784c */ /* 0x000fe20000000000 */
[----:B------:R-:W-:-:S09]  /*0bb0*/  ULEA UR10, UR7, UR10, 0x18 ;  /* 0x0000000a070a7291 */ /* 0x000fd2000f8ec0ff */
[----:B------:R0:W-:Y:S03]  /*0bc0*/  @P1 STS.U8 [UR10], R3 ;  /* 0x00000003ff001988 */ /* 0x0001e6000800000a */
.L_x_5:
[----:B------:R-:W-:Y:S01]  /*0bd0*/  UIADD3 UR10, UPT, UPT, UR5, UR4, UR8 ;  /* 0x00000004050a7290 */ /* 0x000fe2000fffe008 */
[----:B0-----:R-:W-:Y:S01]  /*0be0*/  IMAD R3, R4, UR21, RZ ;  /* 0x0000001504037c24 */ /* 0x001fe2000f8e02ff */
[----:B------:R-:W-:Y:S01]  /*0bf0*/  VOTEU.ALL UP2, P5 ;  /* 0x0000000000ff7886 */ /* 0x000fe20002840000 */
[----:B------:R-:W-:Y:S01]  /*0c00*/  VOTEU.ALL UP3, P5 ;  /* 0x0000000000ff7886 */ /* 0x000fe20002860000 */
[----:B------:R-:W-:Y:S01]  /*0c10*/  PLOP3.LUT P1, PT, PT, PT, UP1, 0x80, 0x8 ;  /* 0x000000000008781c */ /* 0x000fe20003f2f018 */
[----:B------:R-:W-:Y:S01]  /*0c20*/  IMAD R5, R73, R70, RZ ;  /* 0x0000004649057224 */ /* 0x000fe200078e02ff */
[----:B------:R-:W-:Y:S01]  /*0c30*/  IADD3 R68, P3, PT, R3, UR12, RZ ;  /* 0x0000000c03447c10 */ /* 0x000fe2000ff7e0ff */
[----:B------:R-:W-:-:S04]  /*0c40*/  @!UP2 UIADD3 UR4, UPT, UPT, -UR11, 0x100000, URZ ;  /* 0x001000000b04a890 */ /* 0x000fc8000fffe1ff */
[----:B------:R-:W-:Y:S02]  /*0c50*/  @!UP2 USHF.L.U32 UR5, UR4, 0xb, URZ ;  /* 0x0000000b0405a899 */ /* 0x000fe400080006ff */
[----:B------:R-:W-:Y:S01]  /*0c60*/  @!UP2 USHF.L.U32 UR4, UR4, 0x1, URZ ;  /* 0x000000010404a899 */ /* 0x000fe200080006ff */
[----:B------:R-:W-:Y:S01]  /*0c70*/  STTM.16dp32bit_t0_t15.x32 tmem[UR10], RZ ;  /* 0x000000ff000079ed */ /* 0x000fe20008a8000a */
[----:B------:R-:W-:Y:S01]  /*0c80*/  STTM.16dp32bit_t16_t31.x32 tmem[UR10+0x20], RZ ;  /* 0x000020ff000079ed */ /* 0x000fe20008aa000a */
[----:B------:R-:W0:Y:S02]  /*0c90*/  FENCE.VIEW.ASYNC.T ;  /* 0x00000000000073c6 */ /* 0x000e240000000200 */
[----:B0-----:R-:W-:Y:S01]  /*0ca0*/  BAR.SYNC.DEFER_BLOCKING 0x0 ;  /* 0x0000000000007b1d */ /* 0x001fe20000010000 */
[----:B------:R-:W-:Y:S01]  /*0cb0*/  ISETP.LT.AND P1, PT, R73, UR20, P1 ;  /* 0x0000001449007c0c */ /* 0x000fe20008f21270 */
[----:B------:R-:W-:Y:S01]  /*0cc0*/  IMAD R43, R70, 0x4, R5 ;  /* 0x00000004462b7824 */ /* 0x000fe200078e0205 */
[----:B------:R-:W-:-:S02]  /*0cd0*/  LEA.HI.X.SX32 R80, R3, UR13, 0x1, P3 ;  /* 0x0000000d03507c11 */ /* 0x000fc400098f0eff */
[----:B------:R-:W-:Y:S01]  /*0ce0*/  IADD3 R4, P3, PT, R5, R68, RZ ;  /* 0x0000004405047210 */ /* 0x000fe20007f7e0ff */
[----:B------:R-:W-:-:S03]  /*0cf0*/  IMAD R7, R70, 0x4, R43 ;  /* 0x0000000446077824 */ /* 0x000fc600078e022b */
[----:B------:R-:W-:Y:S01]  /*0d00*/  LEA.HI.X.SX32 R5, R5, R80, 0x1, P3 ;  /* 0x0000005005057211 */ /* 0x000fe200018f0eff */
[----:B------:R-:W0:Y:S02]  /*0d10*/  FENCE.VIEW.ASYNC.S ;  /* 0x00000000000073c6 */ /* 0x000e240000000000 */
[----:B0-----:R0:W1:Y:S02]  /*0d20*/  @!UP3 SYNCS.EXCH.64 URZ, [UR6], UR4 ;  /* 0x0000000406ffb5b2 */ /* 0x0010640008000100 */
[----:B-1----:R-:W-:Y:S01]  /*0d30*/  BAR.SYNC.DEFER_BLOCKING 0x0 ;  /* 0x0000000000007b1d */ /* 0x002fe20000010000 */
[----:B------:R-:W-:Y:S01]  /*0d40*/  IADD3 R6, P6, PT, R7, R68, RZ ;  /* 0x0000004407067210 */ /* 0x000fe20007fde0ff */
[C---:B------:R-:W-:Y:S01]  /*0d50*/  IMAD R11, R70.reuse, 0x8, R7 ;  /* 0x00000008460b7824 */ /* 0x040fe200078e0207 */
[----:B------:R-:W-:Y:S02]  /*0d60*/  LOP3.LUT R9, R73, 0x28, RZ, 0xfc, !PT ;  /* 0x0000002849097812 */ /* 0x000fe400078efcff */
[----:B------:R-:W-:Y:S01]  /*0d70*/  LEA.HI.X.SX32 R7, R7, R80, 0x1, P6 ;  /* 0x0000005007077211 */ /* 0x000fe200030f0eff */
[----:B------:R-:W-:Y:S01]  /*0d80*/  IMAD R47, R70, 0x4, R11 ;  /* 0x00000004462f7824 */ /* 0x000fe200078e020b */
[----:B------:R-:W-:-:S02]  /*0d90*/  IADD3 R8, P6, PT, R11, R68, RZ ;  /* 0x000000440b087210 */ /* 0x000fc40007fde0ff */
[----:B------:R-:W-:Y:S02]  /*0da0*/  PRMT R219, RZ, 0x7610, R219 ;  /* 0x00007610ffdb7816 */ /* 0x000fe400000000db */
[----:B------:R-:W-:Y:S01]  /*0db0*/  LOP3.LUT R13, R73, 0x38, RZ, 0xfc, !PT ;  /* 0x00000038490d7812 */ /* 0x000fe200078efcff */
[----:B0-----:R-:W0:Y:S01]  /*0dc0*/  LDCU UR4, c[0x0][0x3b0] ;  /* 0x00007600ff0477ac */ /* 0x001e220008000800 */
[----:B------:R-:W2:Y:S01]  /*0dd0*/  @P1 LDG.E.U8 R223, desc[UR18][R4.64] ;  /* 0x0000001204df1981 */ /* 0x000ea2000c1e1100 */
[----:B------:R-:W-:Y:S02]  /*0de0*/  PLOP3.LUT P1, PT, PT, PT, UP1, 0x80, 0x8 ;  /* 0x000000000008781c */ /* 0x000fe40003f2f018 */
[----:B------:R-:W-:Y:S02]  /*0df0*/  PRMT R217, RZ, 0x7610, R217 ;  /* 0x00007610ffd97816 */ /* 0x000fe400000000d9 */
[----:B------:R-:W-:Y:S02]  /*0e00*/  ISETP.LT.AND P1, PT, R9, UR20, P1 ;  /* 0x0000001409007c0c */ /* 0x000fe40008f21270 */
[----:B------:R-:W-:Y:S01]  /*0e10*/  LEA.HI.X.SX32 R9, R11, R80, 0x1, P6 ;  /* 0x000000500b097211 */ /* 0x000fe200030f0eff */
[----:B------:R-:W-:Y:S01]  /*0e20*/  IMAD R11, R70, 0x4, R47 ;  /* 0x00000004460b7824 */ /* 0x000fe200078e022f */
[----:B------:R-:W-:-:S02]  /*0e30*/  LOP3.LUT R16, R73, 0x50, RZ, 0xfc, !PT ;  /* 0x0000005049107812 */ /* 0x000fc400078efcff */
[----:B------:R-:W-:Y:S01]  /*0e40*/  IABS R23, R87 ;  /* 0x0000005700177213 */ /* 0x000fe20000000000 */
[C---:B------:R-:W-:Y:S01]  /*0e50*/  IMAD R15, R70.reuse, 0x8, R11 ;  /* 0x00000008460f7824 */ /* 0x040fe200078e020b */
[----:B------:R-:W-:Y:S01]  /*0e60*/  IADD3 R10, P6, PT, R11, R68, RZ ;  /* 0x000000440b0a7210 */ /* 0x000fe20007fde0ff */
[----:B------:R-:W3:Y:S01]  /*0e70*/  @P2 LDG.E.U8 R219, desc[UR18][R8.64] ;  /* 0x0000001208db2981 */ /* 0x000ee2000c1e1100 */
[----:B------:R-:W-:Y:S01]  /*0e80*/  LOP3.LUT R3, R73, 0x20, RZ, 0xfc, !PT ;  /* 0x0000002049037812 */ /* 0x000fe200078efcff */
[C---:B------:R-:W-:Y:S01]  /*0e90*/  IMAD R49, R70.reuse, 0x4, R15 ;  /* 0x0000000446317824 */ /* 0x040fe200078e020f */
[----:B------:R-:W-:Y:S02]  /*0ea0*/  PLOP3.LUT P2, PT, PT, PT, UP1, 0x80, 0x8 ;  /* 0x000000000008781c */ /* 0x000fe40003f4f018 */
[----:B------:R-:W-:Y:S01]  /*0eb0*/  LEA.HI.X.SX32 R11, R11, R80, 0x1, P6 ;  /* 0x000000500b0b7211 */ /* 0x000fe200030f0eff */
[----:B------:R-:W-:Y:S01]  /*0ec0*/  IMAD R17, R70, 0x4, R49 ;  /* 0x0000000446117824 */ /* 0x000fe200078e0231 */
[----:B------:R-:W-:-:S02]  /*0ed0*/  IADD3 R12, P6, PT, R15, R68, RZ ;  /* 0x000000440f0c7210 */ /* 0x000fc40007fde0ff */
[----:B------:R-:W-:Y:S01]  /*0ee0*/  ISETP.LT.AND P2, PT, R13, UR20, P2 ;  /* 0x000000140d007c0c */ /* 0x000fe20009741270 */
[----:B------:R-:W4:Y:S01]  /*0ef0*/  @P0 LDG.E.U8 R217, desc[UR18][R10.64] ;  /* 0x000000120ad90981 */ /* 0x000f22000c1e1100 */
[----:B------:R-:W-:Y:S02]  /*0f00*/  LEA.HI.X.SX32 R13, R15, R80, 0x1, P6 ;  /* 0x000000500f0d7211 */ /* 0x000fe400030f0eff */
[C---:B------:R-:W-:Y:S02]  /*0f10*/  IADD3 R14, P6, PT, R17.reuse, R68, RZ ;  /* 0x00000044110e7210 */ /* 0x040fe40007fde0ff */
[----:B------:R-:W-:Y:S02]  /*0f20*/  PLOP3.LUT P3, PT, PT, PT, UP1, 0x80, 0x8 ;  /* 0x000000000008781c */ /* 0x000fe40003f6f018 */
[----:B------:R-:W-:Y:S01]  /*0f30*/  LEA.HI.X.SX32 R15, R17, R80, 0x1, P6 ;  /* 0x00000050110f7211 */ /* 0x000fe200030f0eff */
[C---:B------:R-:W-:Y:S01]  /*0f40*/  IMAD R17, R70.reuse, 0x8, R17 ;  /* 0x0000000846117824 */ /* 0x040fe200078e0211 */
[----:B------:R-:W-:Y:S01]  /*0f50*/  PLOP3.LUT P0, PT, PT, PT, UP1, 0x80, 0x8 ;  /* 0x000000000008781c */ /* 0x000fe20003f0f018 */
[----:B------:R-:W1:Y:S01]  /*0f60*/  I2F.RP R25, R23 ;  /* 0x0000001700197306 */ /* 0x000e620000209400 */
[----:B------:R-:W-:Y:S01]  /*0f70*/  PRMT R221, RZ, 0x7610, R221 ;  /* 0x00007610ffdd7816 */ /* 0x000fe200000000dd */
[----:B------:R-:W-:Y:S01]  /*0f80*/  IMAD R53, R70, 0x4, R17 ;  /* 0x0000000446357824 */ /* 0x000fe200078e0211 */
[----:B------:R-:W-:-:S02]  /*0f90*/  ISETP.LT.AND P0, PT, R16, UR20, P0 ;  /* 0x0000001410007c0c */ /* 0x000fc40008701270 */
[----:B------:R-:W-:Y:S01]  /*0fa0*/  IADD3 R16, P6, PT, R17, R68, RZ ;  /* 0x0000004411107210 */ /* 0x000fe20007fde0ff */
[C---:B------:R-:W-:Y:S01]  /*0fb0*/  IMAD R19, R70.reuse, 0x4, R53 ;  /* 0x0000000446137824 */ /* 0x040fe200078e0235 */
[----:B------:R-:W-:Y:S01]  /*0fc0*/  ISETP.LT.AND P3, PT, R3, UR20, P3 ;  /* 0x0000001403007c0c */ /* 0x000fe20009f61270 */
[----:B------:R-:W5:Y:S01]  /*0fd0*/  @P4 LDG.E.U8 R221, desc[UR18][R6.64] ;  /* 0x0000001206dd4981 */ /* 0x000f62000c1e1100 */
[----:B------:R-:W-:Y:S01]  /*0fe0*/  LEA.HI.X.SX32 R17, R17, R80, 0x1, P6 ;  /* 0x0000005011117211 */ /* 0x000fe200030f0eff */
[----:B------:R-:W-:Y:S01]  /*0ff0*/  IMAD R27, R70, 0x8, R19 ;  /* 0x00000008461b7824 */ /* 0x000fe200078e0213 */
[----:B------:R-:W-:Y:S02]  /*1000*/  IADD3 R18, P6, PT, R19, R68, RZ ;  /* 0x0000004413127210 */ /* 0x000fe40007fde0ff */
[----:B------:R-:W-:Y:S02]  /*1010*/  LOP3.LUT R3, R73, 0x30, RZ, 0xfc, !PT ;  /* 0x0000003049037812 */ /* 0x000fe400078efcff */
[----:B------:R-:W-:-:S02]  /*1020*/  PLOP3.LUT P4, PT, PT, PT, UP1, 0x80, 0x8 ;  /* 0x000000000008781c */ /* 0x000fc40003f8f018 */
[----:B------:R-:W-:Y:S02]  /*1030*/  PRMT R215, RZ, 0x7610, R215 ;  /* 0x00007610ffd77816 */ /* 0x000fe400000000d7 */
[----:B------:R-:W-:Y:S02]  /*1040*/  LEA.HI.X.SX32 R19, R19, R80, 0x1, P6 ;  /* 0x0000005013137211 */ /* 0x000fe400030f0eff */
[----:B------:R-:W-:Y:S02]  /*1050*/  IADD3 R20, P6, PT, R27, R68, RZ ;  /* 0x000000441b147210 */ /* 0x000fe40007fde0ff */
[----:B------:R-:W-:Y:S01]  /*1060*/  ISETP.LT.AND P4, PT, R3, UR20, P4 ;  /* 0x0000001403007c0c */ /* 0x000fe2000a781270 */
[----:B------:R-:W2:Y:S01]  /*1070*/  @P3 LDG.E.U8 R215, desc[UR18][R12.64] ;  /* 0x000000120cd73981 */ /* 0x000ea2000c1e1100 */
[----:B------:R-:W-:Y:S01]  /*1080*/  PRMT R213, RZ, 0x7610, R213 ;  /* 0x00007610ffd57816 */ /* 0x000fe200000000d5 */
[----:B------:R-:W-:Y:S01]  /*1090*/  IMAD R55, R70, 0x4, R27 ;  /* 0x0000000446377824 */ /* 0x000fe200078e021b */
[----:B------:R-:W-:-:S02]  /*10a0*/  LEA.HI.X.SX32 R21, R27, R80, 0x1, P6 ;  /* 0x000000501b157211 */ /* 0x000fc400030f0eff */
[----:B------:R-:W-:Y:S01]  /*10b0*/  LOP3.LUT R3, R73, 0x40, RZ, 0xfc, !PT ;  /* 0x0000004049037812 */ /* 0x000fe200078efcff */
[----:B-1----:R-:W1:Y:S01]  /*10c0*/  MUFU.RCP R27, R25 ;  /* 0x00000019001b7308 */ /* 0x002e620000001000 */
[----:B------:R-:W-:Y:S01]  /*10d0*/  PLOP3.LUT P3, PT, PT, PT, UP1, 0x80, 0x8 ;  /* 0x000000000008781c */ /* 0x000fe20003f6f018 */
[----:B------:R-:W2:Y:S01]  /*10e0*/  @P1 LDG.E.U8 R213, desc[UR18][R14.64] ;  /* 0x000000120ed51981 */ /* 0x000ea2000c1e1100 */
[----:B------:R-:W-:Y:S02]  /*10f0*/  PRMT R211, RZ, 0x7610, R211 ;  /* 0x00007610ffd37816 */ /* 0x000fe400000000d3 */
[----:B------:R-:W-:Y:S02]  /*1100*/  ISETP.LT.AND P3, PT, R3, UR20, P3 ;  /* 0x0000001403007c0c */ /* 0x000fe40009f61270 */
[----:B------:R-:W-:Y:S02]  /*1110*/  LOP3.LUT R3, R73, 0x58, RZ, 0xfc, !PT ;  /* 0x0000005849037812 */ /* 0x000fe400078efcff */
[----:B------:R-:W-:Y:S01]  /*1120*/  PLOP3.LUT P1, PT, PT, PT, UP1, 0x80, 0x8 ;  /* 0x000000000008781c */ /* 0x000fe20003f2f018 */
[----:B------:R-:W-:Y:S01]  /*1130*/  IMAD R29, R70, 0x4, R55 ;  /* 0x00000004461d7824 */ /* 0x000fe200078e0237 */
[----:B------:R-:W-:Y:S01]  /*1140*/  PRMT R205, RZ, 0x7610, R205 ;  /* 0x00007610ffcd7816 */ /* 0x000fe200000000cd */
[----:B------:R-:W2:Y:S01]  /*1150*/  @P4 LDG.E.U8 R211, desc[UR18][R16.64] ;  /* 0x0000001210d34981 */ /* 0x000ea2000c1e1100 */
[----:B------:R-:W-:-:S02]  /*1160*/  ISETP.LT.AND P1, PT, R3, UR20, P1 ;  /* 0x0000001403007c0c */ /* 0x000fc40008f21270 */
[----:B------:R-:W-:Y:S02]  /*1170*/  LOP3.LUT R3, R73, 0x60, RZ, 0xfc, !PT ;  /* 0x0000006049037812 */ /* 0x000fe400078efcff */
[----:B------:R-:W-:Y:S01]  /*1180*/  PLOP3.LUT P4, PT, PT, PT, UP1, 0x80, 0x8 ;  /* 0x000000000008781c */ /* 0x000fe20003f8f018 */
[C---:B------:R-:W-:Y:S01]  /*1190*/  IMAD R31, R70.reuse, 0x8, R29 ;  /* 0x00000008461f7824 */ /* 0x040fe200078e021d */
[----:B------:R-:W2:Y:S01]  /*11a0*/  @P2 LDG.E.U8 R205, desc[UR18][R18.64] ;  /* 0x0000001212cd2981 */ /* 0x000ea2000c1e1100 */
[----:B------:R-:W-:Y:S02]  /*11b0*/  PLOP3.LUT P2, PT, PT, PT, UP1, 0x80, 0x8 ;  /* 0x000000000008781c */ /* 0x000fe40003f4f018 */
[----:B------:R-:W-:Y:S01]  /*11c0*/  ISETP.LT.AND P4, PT, R3, UR20, P4 ;  /* 0x0000001403007c0c */ /* 0x000fe2000a781270 */
[C---:B------:R-:W-:Y:S01]  /*11d0*/  IMAD R59, R70.reuse, 0x4, R31 ;  /* 0x00000004463b7824 */ /* 0x040fe200078e021f */
[----:B------:R-:W-:Y:S02]  /*11e0*/  LOP3.LUT R3, R73, 0x68, RZ, 0xfc, !PT ;  /* 0x0000006849037812 */ /* 0x000fe400078efcff */
[----:B------:R-:W-:Y:S01]  /*11f0*/  IADD3 R24, P6, PT, R29, R68, RZ ;  /* 0x000000441d187210 */ /* 0x000fe20007fde0ff */
[----:B-1----:R-:W-:Y:S01]  /*1200*/  VIADD R32, R27, 0xffffffe ;  /* 0x0ffffffe1b207836 */ /* 0x002fe20000000000 */
[----:B------:R-:W-:Y:S01]  /*1210*/  ISETP.LT.AND P2, PT, R3, UR20, P2 ;  /* 0x0000001403007c0c */ /* 0x000fe20009741270 */
[C---:B------:R-:W-:Y:S01]  /*1220*/  IMAD R3, R70.reuse, 0x4, R59 ;  /* 0x0000000446037824 */ /* 0x040fe200078e023b */
[----:B------:R-:W-:Y:S01]  /*1230*/  LEA.HI.X.SX32 R25, R29, R80, 0x1, P6 ;  /* 0x000000501d197211 */ /* 0x000fe200030f0eff */
[----:B------:R-:W1:Y:S01]  /*1240*/  F2I.FTZ.U32.TRUNC.NTZ R33, R32 ;  /* 0x0000002000217305 */ /* 0x000e62000021f000 */
[----:B------:R-:W-:Y:S01]  /*1250*/  IADD3 R26, P6, PT, R31, R68, RZ ;  /* 0x000000441f1a7210 */ /* 0x000fe20007fde0ff */
[----:B------:R-:W-:Y:S01]  /*1260*/  IMAD R37, R70, 0x8, R3 ;  /* 0x0000000846257824 */ /* 0x000fe200078e0203 */
[----:B------:R-:W-:-:S02]  /*1270*/  PRMT R203, RZ, 0x7610, R203 ;  /* 0x00007610ffcb7816 */ /* 0x000fc400000000cb */
[----:B------:R-:W-:Y:S02]  /*1280*/  LEA.HI.X.SX32 R27, R31, R80, 0x1, P6 ;  /* 0x000000501f1b7211 */ /* 0x000fe400030f0eff */
[C---:B------:R-:W-:Y:S02]  /*1290*/  IADD3 R28, P6, PT, R3.reuse, R68, RZ ;  /* 0x00000044031c7210 */ /* 0x040fe40007fde0ff */
[----:B------:R-:W-:Y:S01]  /*12a0*/  PRMT R230, RZ, 0x7610, R230 ;  /* 0x00007610ffe67816 */ /* 0x000fe200000000e6 */
[----:B------:R-:W2:Y:S01]  /*12b0*/  @P3 LDG.E.U8 R203, desc[UR18][R20.64] ;  /* 0x0000001214cb3981 */ /* 0x000ea2000c1e1100 */
[----:B------:R-:W-:Y:S02]  /*12c0*/  LEA.HI.X.SX32 R29, R3, R80, 0x1, P6 ;  /* 0x00000050031d7211 */ /* 0x000fe400030f0eff */
[----:B------:R-:W-:Y:S02]  /*12d0*/  IADD3 R30, P6, PT, R37, R68, RZ ;  /* 0x00000044251e7210 */ /* 0x000fe40007fde0ff */
[----:B------:R-:W-:Y:S01]  /*12e0*/  LOP3.LUT R22, R73, 0x48, RZ, 0xfc, !PT ;  /* 0x0000004849167812 */ /* 0x000fe200078efcff */
[----:B------:R-:W2:Y:S01]  /*12f0*/  @P1 LDG.E.U8 R230, desc[UR18][R28.64] ;  /* 0x000000121ce61981 */ /* 0x000ea2000c1e1100 */
[----:B------:R-:W-:-:S02]  /*1300*/  PLOP3.LUT P3, PT, PT, PT, UP1, 0x80, 0x8 ;  /* 0x000000000008781c */ /* 0x000fc40003f6f018 */
[----:B------:R-:W-:Y:S01]  /*1310*/  LEA.HI.X.SX32 R31, R37, R80, 0x1, P6 ;  /* 0x00000050251f7211 */ /* 0x000fe200030f0eff */
[----:B-1----:R-:W-:Y:S01]  /*1320*/  IMAD.MOV R38, RZ, RZ, -R33 ;  /* 0x000000ffff267224 */ /* 0x002fe200078e0a21 */
[C---:B------:R-:W-:Y:S02]  /*1330*/  LOP3.LUT R3, R73.reuse, 0x4, RZ, 0xfc, !PT ;  /* 0x0000000449037812 */ /* 0x040fe400078efcff */
[----:B------:R-:W-:Y:S02]  /*1340*/  LOP3.LUT R32, R73, 0x14, RZ, 0xfc, !PT ;  /* 0x0000001449207812 */ /* 0x000fe400078efcff */
[----:B------:R-:W-:Y:S02]  /*1350*/  PLOP3.LUT P1, PT, PT, PT, UP1, 0x80, 0x8 ;  /* 0x000000000008781c */ /* 0x000fe40003f2f018 */
[----:B------:R-:W-:Y:S02]  /*1360*/  PLOP3.LUT P6, PT, PT, PT, UP1, 0x80, 0x8 ;  /* 0x000000000008781c */ /* 0x000fe40003fcf018 */
[----:B------:R-:W-:-:S02]  /*1370*/  ISETP.LT.AND P3, PT, R22, UR20, P3 ;  /* 0x0000001416007c0c */ /* 0x000fc40009f61270 */
[----:B------:R-:W-:Y:S01]  /*1380*/  ISETP.LT.AND P1, PT, R3, UR20, P1 ;  /* 0x0000001403007c0c */ /* 0x000fe20008f21270 */
[----:B------:R-:W-:Y:S01]  /*1390*/  IMAD R3, R38, R23, RZ ;  /* 0x0000001726037224 */ /* 0x000fe200078e02ff */
[----:B------:R-:W-:Y:S01]  /*13a0*/  ISETP.LT.AND P6, PT, R32, UR20, P6 ;  /* 0x0000001420007c0c */ /* 0x000fe2000b7c1270 */
[----:B------:R-:W-:Y:S02]  /*13b0*/  IMAD.MOV.U32 R32, RZ, RZ, RZ ;  /* 0x000000ffff207224 */ /* 0x000fe400078e00ff */
[----:B------:R-:W-:Y:S01]  /*13c0*/  IMAD R63, R70, 0x4, R37 ;  /* 0x00000004463f7824 */ /* 0x000fe200078e0225 */
[----:B------:R-:W-:Y:S01]  /*13d0*/  PRMT R131, RZ, 0x7610, R131 ;  /* 0x00007610ff837816 */ /* 0x000fe20000000083 */
[----:B------:R-:W-:Y:S01]  /*13e0*/  IMAD.HI.U32 R72, R33, R3, R32 ;  /* 0x0000000321487227 */ /* 0x000fe200078e0020 */
[----:B------:R-:W-:-:S03]  /*13f0*/  PRMT R200, RZ, 0x7610, R200 ;  /* 0x00007610ffc87816 */ /* 0x000fc600000000c8 */
[C---:B------:R-:W-:Y:S01]  /*1400*/  IMAD R33, R70.reuse, 0x4, R63 ;  /* 0x0000000446217824 */ /* 0x040fe200078e023f */
[----:B------:R-:W-:Y:S01]  /*1410*/  PRMT R232, RZ, 0x7610, R232 ;  /* 0x00007610ffe87816 */ /* 0x000fe200000000e8 */
[----:B------:R-:W2:Y:S01]  /*1420*/  @P3 LDG.E.U8 R131, desc[UR18][R24.64] ;  /* 0x0000001218833981 */ /* 0x000ea2000c1e1100 */
[----:B------:R-:W-:Y:S01]  /*1430*/  LOP3.LUT R34, R73, 0x70, RZ, 0xfc, !PT ;  /* 0x0000007049227812 */ /* 0x000fe200078efcff */
[----:B------:R-:W-:Y:S01]  /*1440*/  IMAD R37, R70, 0x8, R33 ;  /* 0x0000000846257824 */ /* 0x000fe200078e0221 */
[----:B------:R-:W-:Y:S01]  /*1450*/  PLOP3.LUT P3, PT, PT, PT, UP1, 0x80, 0x8 ;  /* 0x000000000008781c */ /* 0x000fe20003f6f018 */
[----:B------:R-:W2:Y:S01]  /*1460*/  @P4 LDG.E.U8 R200, desc[UR18][R30.64] ;  /* 0x000000121ec84981 */ /* 0x000ea2000c1e1100 */
[----:B------:R-:W-:Y:S02]  /*1470*/  IADD3 R32, P4, PT, R33, R68, RZ ;  /* 0x0000004421207210 */ /* 0x000fe40007f9e0ff */
[----:B------:R-:W-:Y:S01]  /*1480*/  SHF.R.U32.HI R74, RZ, 0x7, R0 ;  /* 0x00000007ff4a7819 */ /* 0x000fe20000011600 */
[----:B------:R-:W2:Y:S01]  /*1490*/  @P0 LDG.E.U8 R232, desc[UR18][R26.64] ;  /* 0x000000121ae80981 */ /* 0x000ea2000c1e1100 */
[----:B------:R-:W-:Y:S01]  /*14a0*/  LOP3.LUT R35, R73, 0x78, RZ, 0xfc, !PT ;  /* 0x0000007849237812 */ /* 0x000fe200078efcff */
[----:B------:R-:W-:Y:S01]  /*14b0*/  IMAD.SHL.U32 R3, R36, 0x80, RZ ;  /* 0x0000008024037824 */ /* 0x000fe200078e00ff */
[----:B------:R-:W-:-:S02]  /*14c0*/  PLOP3.LUT P0, PT, PT, PT, UP1, 0x80, 0x8 ;  /* 0x000000000008781c */ /* 0x000fc40003f0f018 */
[----:B------:R-:W-:Y:S02]  /*14d0*/  ISETP.LT.AND P3, PT, R34, UR20, P3 ;  /* 0x0000001422007c0c */ /* 0x000fe40009f61270 */
[----:B------:R-:W-:Y:S01]  /*14e0*/  LEA.HI.X.SX32 R33, R33, R80, 0x1, P4 ;  /* 0x0000005021217211 */ /* 0x000fe200020f0eff */
[----:B------:R-:W-:Y:S01]  /*14f0*/  IMAD R67, R70, 0x4, R37 ;  /* 0x0000000446437824 */ /* 0x000fe200078e0225 */
[----:B------:R-:W-:Y:S02]  /*1500*/  IADD3 R34, P4, PT, R37, R68, RZ ;  /* 0x0000004425227210 */ /* 0x000fe40007f9e0ff */
[----:B------:R-:W-:Y:S02]  /*1510*/  SGXT.U32 R74, R74, 0x1 ;  /* 0x000000014a4a781a */ /* 0x000fe40000000000 */
[----:B------:R-:W-:Y:S02]  /*1520*/  ISETP.LT.AND P0, PT, R35, UR20, P0 ;  /* 0x0000001423007c0c */ /* 0x000fe40008701270 */
[----:B------:R-:W-:Y:S01]  /*1530*/  LEA.HI.X.SX32 R35, R37, R80, 0x1, P4 ;  /* 0x0000005025237211 */ /* 0x000fe200020f0eff */
[----:B------:R-:W-:Y:S01]  /*1540*/  IMAD R37, R70, 0x4, R67 ;  /* 0x0000000446257824 */ /* 0x000fe200078e0243 */
[----:B------:R-:W-:-:S02]  /*1550*/  LOP3.LUT R74, R3, R74, RZ, 0xfc, !PT ;  /* 0x0000004a034a7212 */ /* 0x000fc400078efcff */
[----:B------:R-:W-:Y:S02]  /*1560*/  PRMT R204, RZ, 0x7610, R204 ;  /* 0x00007610ffcc7816 */ /* 0x000fe400000000cc */
[----:B------:R-:W-:Y:S02]  /*1570*/  IABS R76, R74 ;  /* 0x0000004a004c7213 */ /* 0x000fe40000000000 */
[----:B------:R-:W-:Y:S02]  /*1580*/  PRMT R202, RZ, 0x7610, R202 ;  /* 0x00007610ffca7816 */ /* 0x000fe400000000ca */
[----:B------:R-:W-:Y:S01]  /*1590*/  IADD3 R36, P4, PT, R37, R68, RZ ;  /* 0x0000004425247210 */ /* 0x000fe20007f9e0ff */
[----:B------:R-:W2:Y:S01]  /*15a0*/  @P3 LDG.E.U8 R204, desc[UR18][R34.64] ;  /* 0x0000001222cc3981 */ /* 0x000ea2000c1e1100 */
[----:B------:R-:W-:Y:S01]  /*15b0*/  LOP3.LUT R38, R73, 0x24, RZ, 0xfc, !PT ;  /* 0x0000002449267812 */ /* 0x000fe200078efcff */
[----:B------:R-:W-:Y:S01]  /*15c0*/  IMAD.HI.U32 R40, R72, R76, RZ ;  /* 0x0000004c48287227 */ /* 0x000fe200078e00ff */
[----:B------:R-:W-:Y:S01]  /*15d0*/  PLOP3.LUT P3, PT, PT, PT, UP1, 0x80, 0x8 ;  /* 0x000000000008781c */ /* 0x000fe20003f6f018 */
[----:B------:R-:W2:Y:S01]  /*15e0*/  @P2 LDG.E.U8 R202, desc[UR18][R32.64] ;  /* 0x0000001220ca2981 */ /* 0x000ea2000c1e1100 */
[----:B------:R-:W-:-:S02]  /*15f0*/  PRMT R206, RZ, 0x7610, R206 ;  /* 0x00007610ffce7816 */ /* 0x000fc400000000ce */
[----:B------:R-:W-:Y:S01]  /*1600*/  LEA.HI.X.SX32 R37, R37, R80, 0x1, P4 ;  /* 0x0000005025257211 */ /* 0x000fe200020f0eff */
[----:B------:R-:W-:Y:S01]  /*1610*/  IMAD.MOV R40, RZ, RZ, -R40 ;  /* 0x000000ffff287224 */ /* 0x000fe200078e0a28 */
[----:B------:R-:W-:Y:S02]  /*1620*/  LOP3.LUT R39, R73, 0x34, RZ, 0xfc, !PT ;  /* 0x0000003449277812 */ /* 0x000fe400078efcff */
[----:B------:R-:W-:Y:S01]  /*1630*/  PLOP3.LUT P2, PT, PT, PT, UP1, 0x80, 0x8 ;  /* 0x000000000008781c */ /* 0x000fe20003f4f018 */
[----:B------:R-:W2:Y:S01]  /*1640*/  @P0 LDG.E.U8 R206, desc[UR18][R36.64] ;  /* 0x0000001224ce0981 */ /* 0x000ea2000c1e1100 */
[----:B------:R-:W-:Y:S02]  /*1650*/  ISETP.LT.AND P3, PT, R38, UR20, P3 ;  /* 0x0000001426007c0c */ /* 0x000fe40009f61270 */
[----:B------:R-:W-:Y:S02]  /*1660*/  IADD3 R38, P4, PT, R43, R68, RZ ;  /* 0x000000442b267210 */ /* 0x000fe40007f9e0ff */
[----:B------:R-:W-:-:S02]  /*1670*/  LEA.HI R41, R0, 0xc, RZ, 0x1a ;  /* 0x0000000c00297811 */ /* 0x000fc400078fd0ff */
[----:B------:R-:W-:Y:S01]  /*1680*/  PLOP3.LUT P0, PT, PT, PT, UP1, 0x80, 0x8 ;  /* 0x000000000008781c */ /* 0x000fe20003f0f018 */
[----:B------:R-:W-:Y:S01]  /*1690*/  IMAD R76, R23, R40, R76 ;  /* 0x00000028174c7224 */ /* 0x000fe200078e024c */
[----:B------:R-:W-:Y:S01]  /*16a0*/  ISETP.LT.AND P2, PT, R39, UR20, P2 ;  /* 0x0000001427007c0c */ /* 0x000fe20009741270 */
[----:B------:R-:W-:Y:S01]  /*16b0*/  IMAD R45, R41, R70, RZ ;  /* 0x00000046292d7224 */ /* 0x000fe200078e02ff */
[----:B------:R-:W-:Y:S02]  /*16c0*/  LEA.HI.X.SX32 R39, R43, R80, 0x1, P4 ;  /* 0x000000502b277211 */ /* 0x000fe400020f0eff */
[----:B------:R-:W-:Y:S02]  /*16d0*/  PRMT R208, RZ, 0x7610, R208 ;  /* 0x00007610ffd07816 */ /* 0x000fe400000000d0 */
[----:B------:R-:W-:Y:S02]  /*16e0*/  IADD3 R40, P4, PT, R47, R68, RZ ;  /* 0x000000442f287210 */ /* 0x000fe40007f9e0ff */
[----:B------:R-:W-:-:S02]  /*16f0*/  ISETP.LT.AND P0, PT, R41, UR20, P0 ;  /* 0x0000001429007c0c */ /* 0x000fc40008701270 */
[----:B------:R-:W-:Y:S01]  /*1700*/  LEA.HI.X.SX32 R41, R47, R80, 0x1, P4 ;  /* 0x000000502f297211 */ /* 0x000fe200020f0eff */
[----:B------:R-:W2:Y:S01]  /*1710*/  @P1 LDG.E.U8 R208, desc[UR18][R38.64] ;  /* 0x0000001226d01981 */ /* 0x000ea2000c1e1100 */
[-C--:B------:R-:W-:Y:S02]  /*1720*/  IADD3 R44, P4, PT, R45, R68.reuse, RZ ;  /* 0x000000442d2c7210 */ /* 0x080fe40007f9e0ff */
[----:B------:R-:W-:Y:S02]  /*1730*/  IADD3 R42, P1, PT, R49, R68, RZ ;  /* 0x00000044312a7210 */ /* 0x000fe40007f3e0ff */
[----:B------:R-:W-:Y:S02]  /*1740*/  PRMT R214, RZ, 0x7610, R214 ;  /* 0x00007610ffd67816 */ /* 0x000fe400000000d6 */
[----:B------:R-:W-:Y:S02]  /*1750*/  PRMT R212, RZ, 0x7610, R212 ;  /* 0x00007610ffd47816 */ /* 0x000fe400000000d4 */
[----:B------:R-:W-:-:S02]  /*1760*/  LEA.HI.X.SX32 R45, R45, R80, 0x1, P4 ;  /* 0x000000502d2d7211 */ /* 0x000fc400020f0eff */
[----:B------:R-:W-:Y:S02]  /*1770*/  LEA.HI.X.SX32 R43, R49, R80, 0x1, P1 ;  /* 0x00000050312b7211 */ /* 0x000fe400008f0eff */
[----:B------:R-:W-:Y:S01]  /*1780*/  LEA.HI R47, R0, 0x1c, RZ, 0x1a ;  /* 0x0000001c002f7811 */ /* 0x000fe200078fd0ff */
[----:B------:R-:W2:Y:S01]  /*1790*/  @P0 LDG.E.U8 R214, desc[UR18][R44.64] ;  /* 0x000000122cd60981 */ /* 0x000ea2000c1e1100 */
[C---:B------:R-:W-:Y:S02]  /*17a0*/  LOP3.LUT R46, R74.reuse, 0x2, RZ, 0xfc, !PT ;  /* 0x000000024a2e7812 */ /* 0x040fe400078efcff */
[C---:B------:R-:W-:Y:S01]  /*17b0*/  LOP3.LUT R48, R74.reuse, 0x4, RZ, 0xfc, !PT ;  /* 0x000000044a307812 */ /* 0x040fe200078efcff */
[----:B------:R-:W2:Y:S01]  /*17c0*/  @P3 LDG.E.U8 R212, desc[UR18][R42.64] ;  /* 0x000000122ad43981 */ /* 0x000ea2000c1e1100 */
[----:B------:R-:W-:Y:S02]  /*17d0*/  LOP3.LUT R85, R74, 0x6, RZ, 0xfc, !PT ;  /* 0x000000064a557812 */ /* 0x000fe400078efcff */
[----:B------:R-:W-:Y:S01]  /*17e0*/  PRMT R210, RZ, 0x7610, R210 ;  /* 0x00007610ffd27816 */ /* 0x000fe200000000d2 */
[----:B------:R-:W-:Y:S01]  /*17f0*/  IMAD R51, R47, R70, RZ ;  /* 0x000000462f337224 */ /* 0x000fe200078e02ff */
[----:B------:R-:W-:-:S02]  /*1800*/  PLOP3.LUT P0, PT, PT, PT, UP1, 0x80, 0x8 ;  /* 0x000000000008781c */ /* 0x000fc40003f0f018 */
[----:B------:R-:W-:Y:S02]  /*1810*/  IABS R78, R46 ;  /* 0x0000002e004e7213 */ /* 0x000fe40000000000 */
[----:B------:R-:W-:Y:S01]  /*1820*/  LEA.HI R49, R0, 0x2c, RZ, 0x1a ;  /* 0x0000002c00317811 */ /* 0x000fe200078fd0ff */
[----:B------:R-:W2:Y:S01]  /*1830*/  @P6 LDG.E.U8 R210, desc[UR18][R40.64] ;  /* 0x0000001228d26981 */ /* 0x000ea2000c1e1100 */
[----:B------:R-:W-:Y:S02]  /*1840*/  PLOP3.LUT P3, PT, PT, PT, UP1, 0x80, 0x8 ;  /* 0x000000000008781c */ /* 0x000fe40003f6f018 */
[----:B------:R-:W-:Y:S02]  /*1850*/  IABS R135, R48 ;  /* 0x0000003000877213 */ /* 0x000fe40000000000 */
[----:B------:R-:W-:Y:S02]  /*1860*/  IABS R120, R85 ;  /* 0x0000005500787213 */ /* 0x000fe40000000000 */
[----:B------:R-:W-:Y:S01]  /*1870*/  ISETP.LT.AND P0, PT, R47, UR20, P0 ;  /* 0x000000142f007c0c */ /* 0x000fe20008701270 */
[----:B------:R-:W-:Y:S01]  /*1880*/  IMAD.HI.U32 R47, R72, R78, RZ ;  /* 0x0000004e482f7227 */ /* 0x000fe200078e00ff */
[----:B------:R-:W-:-:S02]  /*1890*/  ISETP.GE.AND P1, PT, R46, RZ, PT ;  /* 0x000000ff2e00720c */ /* 0x000fc40003f26270 */
[----:B------:R-:W-:Y:S01]  /*18a0*/  ISETP.GE.AND P4, PT, R48, RZ, PT ;  /* 0x000000ff3000720c */ /* 0x000fe20003f86270 */
[C---:B------:R-:W-:Y:S01]  /*18b0*/  IMAD.HI.U32 R48, R72.reuse, R135, RZ ;  /* 0x0000008748307227 */ /* 0x040fe200078e00ff */
[----:B------:R-:W-:Y:S02]  /*18c0*/  ISETP.LT.AND P3, PT, R49, UR20, P3 ;  /* 0x0000001431007c0c */ /* 0x000fe40009f61270 */
[----:B------:R-:W-:Y:S01]  /*18d0*/  IADD3 R46, P6, PT, R51, R68, RZ ;  /* 0x00000044332e7210 */ /* 0x000fe20007fde0ff */
[----:B------:R-:W-:Y:S02]  /*18e0*/  IMAD R49, R49, R70, RZ ;  /* 0x0000004631317224 */ /* 0x000fe400078e02ff */
[----:B------:R-:W-:-:S04]  /*18f0*/  IMAD.HI.U32 R50, R72, R120, RZ ;  /* 0x0000007848327227 */ /* 0x000fc800078e00ff */
[----:B------:R-:W-:Y:S01]  /*1900*/  IMAD.MOV R52, RZ, RZ, -R47 ;  /* 0x000000ffff347224 */ /* 0x000fe200078e0a2f */
[----:B------:R-:W-:Y:S01]  /*1910*/  LEA.HI.X.SX32 R47, R51, R80, 0x1, P6 ;  /* 0x00000050332f7211 */ /* 0x000fe200030f0eff */
[----:B------:R-:W-:Y:S01]  /*1920*/  IMAD.MOV R54, RZ, RZ, -R48 ;  /* 0x000000ffff367224 */ /* 0x000fe200078e0a30 */
[C---:B------:R-:W-:Y:S01]  /*1930*/  IADD3 R48, P6, PT, R49.reuse, R68, RZ ;  /* 0x0000004431307210 */ /* 0x040fe20007fde0ff */
[----:B------:R-:W-:Y:S01]  /*1940*/  IMAD.MOV R50, RZ, RZ, -R50 ;  /* 0x000000ffff327224 */ /* 0x000fe200078e0a32 */
[----:B------:R-:W-:Y:S02]  /*1950*/  LEA.HI R81, R0, 0x3c, RZ, 0x1a ;  /* 0x0000003c00517811 */ /* 0x000fe400078fd0ff */
[----:B------:R-:W-:Y:S01]  /*1960*/  LEA.HI.X.SX32 R49, R49, R80, 0x1, P6 ;  /* 0x0000005031317211 */ /* 0x000fe200030f0eff */
[----:B------:R-:W-:Y:S01]  /*1970*/  IMAD R120, R23, R50, R120 ;  /* 0x0000003217787224 */ /* 0x000fe200078e0278 */
[----:B------:R-:W-:Y:S02]  /*1980*/  IADD3 R50, P6, PT, R53, R68, RZ ;  /* 0x0000004435327210 */ /* 0x000fe40007fde0ff */
[----:B------:R-:W-:-:S02]  /*1990*/  PRMT R216, RZ, 0x7610, R216 ;  /* 0x00007610ffd87816 */ /* 0x000fc400000000d8 */
[----:B------:R-:W-:Y:S01]  /*19a0*/  LEA.HI.X.SX32 R51, R53, R80, 0x1, P6 ;  /* 0x0000005035337211 */ /* 0x000fe200030f0eff */
[----:B------:R-:W-:Y:S02]  /*19b0*/  IMAD R53, R81, R70, RZ ;  /* 0x0000004651357224 */ /* 0x000fe400078e02ff */
[----:B------:R-:W-:Y:S01]  /*19c0*/  IMAD R78, R23, R52, R78 ;  /* 0x00000034174e7224 */ /* 0x000fe200078e024e */
[----:B------:R-:W2:Y:S02]  /*19d0*/  @P0 LDG.E.U8 R216, desc[UR18][R46.64] ;  /* 0x000000122ed80981 */ /* 0x000ea4000c1e1100 */
[C---:B------:R-:W-:Y:S02]  /*19e0*/  IADD3 R52, P0, PT, R53.reuse, R68, RZ ;  /* 0x0000004435347210 */ /* 0x040fe40007f1e0ff */
[----:B------:R-:W-:Y:S02]  /*19f0*/  PRMT R220, RZ, 0x7610, R220 ;  /* 0x00007610ffdc7816 */ /* 0x000fe400000000dc */
[----:B------:R-:W-:-:S02]  /*1a00*/  LEA.HI.X.SX32 R53, R53, R80, 0x1, P0 ;  /* 0x0000005035357211 */ /* 0x000fc400000f0eff */
[----:B------:R-:W-:Y:S02]  /*1a10*/  IADD3 R58, P0, PT, R59, R68, RZ ;  /* 0x000000443b3a7210 */ /* 0x000fe40007f1e0ff */
[----:B------:R-:W-:Y:S01]  /*1a20*/  PRMT R218, RZ, 0x7610, R218 ;  /* 0x00007610ffda7816 */ /* 0x000fe200000000da */
[----:B------:R-:W-:Y:S01]  /*1a30*/  IMAD R135, R23, R54, R135 ;  /* 0x0000003617877224 */ /* 0x000fe200078e0287 */
[C---:B------:R-:W-:Y:S01]  /*1a40*/  LEA.HI R83, R0.reuse, 0x4c, RZ, 0x1a ;  /* 0x0000004c00537811 */ /* 0x040fe200078fd0ff */
[----:B------:R-:W2:Y:S01]  /*1a50*/  @P2 LDG.E.U8 R220, desc[UR18][R50.64] ;  /* 0x0000001232dc2981 */ /* 0x000ea2000c1e1100 */
[----:B------:R-:W-:Y:S02]  /*1a60*/  IADD3 R54, P2, PT, R55, R68, RZ ;  /* 0x0000004437367210 */ /* 0x000fe40007f5e0ff */
[----:B------:R-:W-:Y:S01]  /*1a70*/  LEA.HI.X.SX32 R59, R59, R80, 0x1, P0 ;  /* 0x000000503b3b7211 */ /* 0x000fe200000f0eff */
[----:B------:R-:W2:Y:S01]  /*1a80*/  @P3 LDG.E.U8 R218, desc[UR18][R48.64] ;  /* 0x0000001230da3981 */ /* 0x000ea2000c1e1100 */
[----:B------:R-:W-:Y:S01]  /*1a90*/  IADD3 R62, P0, PT, R63, R68, RZ ;  /* 0x000000443f3e7210 */ /* 0x000fe20007f1e0ff */
[----:B------:R-:W-:Y:S01]  /*1aa0*/  IMAD R57, R83, R70, RZ ;  /* 0x0000004653397224 */ /* 0x000fe200078e02ff */
[----:B------:R-:W-:-:S02]  /*1ab0*/  LEA.HI R79, R0, 0x5c, RZ, 0x1a ;  /* 0x0000005c004f7811 */ /* 0x000fc400078fd0ff */
[----:B------:R-:W-:Y:S02]  /*1ac0*/  ISETP.GT.U32.AND P3, PT, R23, R76, PT ;  /* 0x0000004c1700720c */ /* 0x000fe40003f64070 */
[----:B------:R-:W-:Y:S02]  /*1ad0*/  LEA.HI.X.SX32 R55, R55, R80, 0x1, P2 ;  /* 0x0000005037377211 */ /* 0x000fe400010f0eff */
[----:B------:R-:W-:Y:S02]  /*1ae0*/  ISETP.GT.U32.AND P2, PT, R23, R78, PT ;  /* 0x0000004e1700720c */ /* 0x000fe40003f44070 */
[----:B------:R-:W-:Y:S02]  /*1af0*/  LEA.HI.X.SX32 R63, R63, R80, 0x1, P0 ;  /* 0x000000503f3f7211 */ /* 0x000fe400000f0eff */
[----:B------:R-:W-:Y:S01]  /*1b00*/  ISETP.GT.U32.AND P0, PT, R23, R135, PT ;  /* 0x000000871700720c */ /* 0x000fe20003f04070 */
[----:B------:R-:W-:Y:S01]  /*1b10*/  IMAD R61, R79, R70, RZ ;  /* 0x000000464f3d7224 */ /* 0x000fe200078e02ff */
[----:B------:R-:W-:-:S02]  /*1b20*/  LEA.HI R75, R0, 0x6c, RZ, 0x1a ;  /* 0x0000006c004b7811 */ /* 0x000fc400078fd0ff */
[----:B------:R-:W-:Y:S02]  /*1b30*/  IADD3 R56, P6, PT, R57, R68, RZ ;  /* 0x0000004439387210 */ /* 0x000fe40007fde0ff */
[----:B------:R-:W-:Y:S01]  /*1b40*/  LEA.HI R77, R0, 0x7c, RZ, 0x1a ;  /* 0x0000007c004d7811 */ /* 0x000fe200078fd0ff */
[----:B------:R-:W-:Y:S01]  /*1b50*/  IMAD R65, R75, R70, RZ ;  /* 0x000000464b417224 */ /* 0x000fe200078e02ff */
[----:B------:R-:W-:Y:S02]  /*1b60*/  LEA.HI.X.SX32 R57, R57, R80, 0x1, P6 ;  /* 0x0000005039397211 */ /* 0x000fe400030f0eff */
[----:B------:R-:W-:Y:S01]  /*1b70*/  IADD3 R60, P6, PT, R61, R68, RZ ;  /* 0x000000443d3c7210 */ /* 0x000fe20007fde0ff */
[----:B------:R-:W-:Y:S01]  /*1b80*/  IMAD R69, R77, R70, RZ ;  /* 0x000000464d457224 */ /* 0x000fe200078e02ff */
[----:B------:R-:W-:Y:S01]  /*1b90*/  LOP3.LUT R86, R74, 0x8, RZ, 0xfc, !PT ;  /* 0x000000084a567812 */ /* 0x000fe200078efcff */
[--C-:B------:R-:W-:Y:S01]  /*1ba0*/  @!P3 IMAD.IADD R76, R76, 0x1, -R23.reuse ;  /* 0x000000014c4cb824 */ /* 0x100fe200078e0a17 */
[----:B------:R-:W-:Y:S01]  /*1bb0*/  LEA.HI.X.SX32 R61, R61, R80, 0x1, P6 ;  /* 0x000000503d3d7211 */ /* 0x000fe200030f0eff */
[--C-:B------:R-:W-:Y:S01]  /*1bc0*/  @!P2 IMAD.IADD R78, R78, 0x1, -R23.reuse ;  /* 0x000000014e4ea824 */ /* 0x100fe200078e0a17 */
[-C--:B------:R-:W-:Y:S01]  /*1bd0*/  IADD3 R64, P6, PT, R65, R68.reuse, RZ ;  /* 0x0000004441407210 */ /* 0x080fe20007fde0ff */
[----:B------:R-:W-:Y:S01]  /*1be0*/  @!P0 IMAD.IADD R135, R135, 0x1, -R23 ;  /* 0x0000000187878824 */ /* 0x000fe200078e0a17 */
[----:B------:R-:W-:-:S02]  /*1bf0*/  IADD3 R66, P3, PT, R67, R68, RZ ;  /* 0x0000004443427210 */ /* 0x000fc40007f7e0ff */
[----:B------:R-:W-:Y:S02]  /*1c00*/  LOP3.LUT R88, R74, 0xa, RZ, 0xfc, !PT ;  /* 0x0000000a4a587812 */ /* 0x000fe400078efcff */
[C---:B------:R-:W-:Y:S02]  /*1c10*/  IADD3 R68, P2, PT, R69.reuse, R68, RZ ;  /* 0x0000004445447210 */ /* 0x040fe40007f5e0ff */
[----:B------:R-:W-:Y:S02]  /*1c20*/  IABS R82, R86 ;  /* 0x0000005600527213 */ /* 0x000fe40000000000 */
[----:B------:R-:W-:Y:S02]  /*1c30*/  IABS R121, R88 ;  /* 0x0000005800797213 */ /* 0x000fe40000000000 */
[----:B------:R-:W-:Y:S01]  /*1c40*/  LEA.HI.X.SX32 R69, R69, R80, 0x1, P2 ;  /* 0x0000005045457211 */ /* 0x000fe200010f0eff */
[----:B------:R-:W-:Y:S01]  /*1c50*/  IMAD.HI.U32 R70, R72, R82, RZ ;  /* 0x0000005248467227 */ /* 0x000fe200078e00ff */
[----:B------:R-:W-:-:S02]  /*1c60*/  ISETP.GT.U32.AND P2, PT, R23, R135, PT ;  /* 0x000000871700720c */ /* 0x000fc40003f44070 */
[----:B------:R-:W-:Y:S02]  /*1c70*/  ISETP.GT.U32.AND P0, PT, R23, R120, PT ;  /* 0x000000781700720c */ /* 0x000fe40003f04070 */
[-C--:B------:R-:W-:Y:S02]  /*1c80*/  LEA.HI.X.SX32 R65, R65, R80.reuse, 0x1, P6 ;  /* 0x0000005041417211 */ /* 0x080fe400030f0eff */
[----:B------:R-:W-:Y:S01]  /*1c90*/  LEA.HI.X.SX32 R67, R67, R80, 0x1, P3 ;  /* 0x0000005043437211 */ /* 0x000fe200018f0eff */
[----:B------:R-:W-:-:S04]  /*1ca0*/  IMAD.HI.U32 R80, R72, R121, RZ ;  /* 0x0000007948507227 */ /* 0x000fc800078e00ff */
[----:B------:R-:W-:Y:S02]  /*1cb0*/  IMAD.MOV R70, RZ, RZ, -R70 ;  /* 0x000000ffff467224 */ /* 0x000fe400078e0a46 */
[----:B------:R-:W-:Y:S01]  /*1cc0*/  IMAD.MOV R84, RZ, RZ, -R80 ;  /* 0x000000ffff547224 */ /* 0x000fe200078e0a50 */
[----:B------:R-:W-:Y:S01]  /*1cd0*/  LOP3.LUT R89, R74, 0xc, RZ, 0xfc, !PT ;  /* 0x0000000c4a597812 */ /* 0x000fe200078efcff */
[----:B------:R-:W-:Y:S02]  /*1ce0*/  IMAD R80, R23, R70, R82 ;  /* 0x0000004617507224 */ /* 0x000fe400078e0252 */
[--C-:B------:R-:W-:Y:S01]  /*1cf0*/  @!P2 IMAD.IADD R135, R135, 0x1, -R23.reuse ;  /* 0x000000018787a824 */ /* 0x100fe200078e0a17 */
[----:B------:R-:W-:Y:S01]  /*1d00*/  IABS R122, R89 ;  /* 0x00000059007a7213 */ /* 0x000fe20000000000 */
[----:B------:R-:W-:Y:S01]  /*1d10*/  @!P0 IMAD.IADD R120, R120, 0x1, -R23 ;  /* 0x0000000178788824 */ /* 0x000fe200078e0a17 */
[C---:B------:R-:W-:Y:S02]  /*1d20*/  ISETP.GT.U32.AND P2, PT, R23.reuse, R80, PT ;  /* 0x000000501700720c */ /* 0x040fe40003f44070 */
[C---:B------:R-:W-:Y:S01]  /*1d30*/  ISETP.GT.U32.AND P6, PT, R23.reuse, R76, PT ;  /* 0x0000004c1700720c */ /* 0x040fe20003fc4070 */
[----:B------:R-:W-:Y:S01]  /*1d40*/  IMAD.HI.U32 R82, R72, R122, RZ ;  /* 0x0000007a48527227 */ /* 0x000fe200078e00ff */
[----:B------:R-:W-:-:S02]  /*1d50*/  ISETP.GT.U32.AND P3, PT, R23, R78, PT ;  /* 0x0000004e1700720c */ /* 0x000fc40003f64070 */
[----:B------:R-:W-:Y:S01]  /*1d60*/  ISETP.GT.U32.AND P0, PT, R23, R120, PT ;  /* 0x000000781700720c */ /* 0x000fe20003f04070 */
[----:B------:R-:W-:-:S04]  /*1d70*/  IMAD.MOV R82, RZ, RZ, -R82 ;  /* 0x000000ffff527224 */ /* 0x000fc800078e0a52 */
[C---:B------:R-:W-:Y:S02]  /*1d80*/  IMAD R122, R23.reuse, R82, R122 ;  /* 0x00000052177a7224 */ /* 0x040fe400078e027a */
[--C-:B------:R-:W-:Y:S01]  /*1d90*/  @!P2 IMAD.IADD R80, R80, 0x1, -R23.reuse ;  /* 0x000000015050a824 */ /* 0x100fe200078e0a17 */
[----:B------:R-:W-:Y:S01]  /*1da0*/  LOP3.LUT R82, R74, 0xe, RZ, 0xfc, !PT ;  /* 0x0000000e4a527812 */ /* 0x000fe200078efcff */
[--C-:B------:R-:W-:Y:S02]  /*1db0*/  @!P6 IMAD.IADD R76, R76, 0x1, -R23.reuse ;  /* 0x000000014c4ce824 */ /* 0x100fe400078e0a17 */
[--C-:B------:R-:W-:Y:S01]  /*1dc0*/  @!P3 IMAD.IADD R78, R78, 0x1, -R23.reuse ;  /* 0x000000014e4eb824 */ /* 0x100fe200078e0a17 */
[C---:B------:R-:W-:Y:S01]  /*1dd0*/  ISETP.GT.U32.AND P2, PT, R23.reuse, R80, PT ;  /* 0x000000501700720c */ /* 0x040fe20003f44070 */
[----:B------:R-:W-:Y:S01]  /*1de0*/  @!P0 IMAD.IADD R120, R120, 0x1, -R23 ;  /* 0x0000000178788824 */ /* 0x000fe200078e0a17 */
[----:B------:R-:W-:Y:S01]  /*1df0*/  ISETP.GT.U32.AND P0, PT, R23, R122, PT ;  /* 0x0000007a1700720c */ /* 0x000fe20003f04070 */
[----:B------:R-:W-:Y:S01]  /*1e00*/  IMAD.MOV.U32 R70, RZ, RZ, R76 ;  /* 0x000000ffff467224 */ /* 0x000fe200078e004c */
[----:B------:R-:W-:Y:S01]  /*1e10*/  ISETP.GE.AND P6, PT, R74, RZ, PT ;  /* 0x000000ff4a00720c */ /* 0x000fe20003fc6270 */
[----:B------:R-:W-:Y:S01]  /*1e20*/  IMAD.MOV.U32 R76, RZ, RZ, R78 ;  /* 0x000000ffff4c7224 */ /* 0x000fe200078e004e */
[----:B------:R-:W-:-:S02]  /*1e30*/  IABS R123, R82 ;  /* 0x00000052007b7213 */ /* 0x000fc40000000000 */
[----:B------:R-:W-:Y:S01]  /*1e40*/  ISETP.GE.AND P3, PT, R85, RZ, PT ;  /* 0x000000ff5500720c */ /* 0x000fe20003f66270 */
[----:B------:R-:W-:Y:S01]  /*1e50*/  @!P1 IMAD.MOV R76, RZ, RZ, -R76 ;  /* 0x000000ffff4c9224 */ /* 0x000fe200078e0a4c */
[----:B------:R-:W-:Y:S01]  /*1e60*/  ISETP.GE.AND P1, PT, R86, RZ, PT ;  /* 0x000000ff5600720c */ /* 0x000fe20003f26270 */
[----:B------:R-:W-:Y:S01]  /*1e70*/  IMAD.HI.U32 R78, R72, R123, RZ ;  /* 0x0000007b484e7227 */ /* 0x000fe200078e00ff */
[----:B------:R-:W-:-:S03]  /*1e80*/  LOP3.LUT R85, R74, 0x10, RZ, 0xfc, !PT ;  /* 0x000000104a557812 */ /* 0x000fc600078efcff */
[C---:B------:R-:W-:Y:S01]  /*1e90*/  IMAD R121, R23.reuse, R84, R121 ;  /* 0x0000005417797224 */ /* 0x040fe200078e0279 */
[----:B------:R-:W-:Y:S01]  /*1ea0*/  IABS R84, R85 ;  /* 0x0000005500547213 */ /* 0x000fe20000000000 */
[----:B------:R-:W-:Y:S01]  /*1eb0*/  IMAD.MOV R78, RZ, RZ, -R78 ;  /* 0x000000ffff4e7224 */ /* 0x000fe200078e0a4e */
[----:B------:R-:W-:Y:S01]  /*1ec0*/  LOP3.LUT R86, R74, 0x12, RZ, 0xfc, !PT ;  /* 0x000000124a567812 */ /* 0x000fe200078efcff */
[--C-:B------:R-:W-:Y:S02]  /*1ed0*/  @!P2 IMAD.IADD R80, R80, 0x1, -R23.reuse ;  /* 0x000000015050a824 */ /* 0x100fe400078e0a17 */
[----:B------:R-:W-:Y:S01]  /*1ee0*/  @!P0 IMAD.IADD R122, R122, 0x1, -R23 ;  /* 0x000000017a7a8824 */ /* 0x000fe200078e0a17 */
[----:B------:R-:W-:Y:S01]  /*1ef0*/  ISETP.GE.AND P2, PT, R82, RZ, PT ;  /* 0x000000ff5200720c */ /* 0x000fe20003f46270 */
[----:B------:R-:W-:Y:S01]  /*1f00*/  @!P6 IMAD.MOV R70, RZ, RZ, -R70 ;  /* 0x000000ffff46e224 */ /* 0x000fe200078e0a46 */
[C---:B------:R-:W-:Y:S01]  /*1f10*/  ISETP.GT.U32.AND P6, PT, R23.reuse, R121, PT ;  /* 0x000000791700720c */ /* 0x040fe20003fc4070 */
[C---:B------:R-:W-:Y:S01]  /*1f20*/  IMAD R123, R23.reuse, R78, R123 ;  /* 0x0000004e177b7224 */ /* 0x040fe200078e027b */
[----:B------:R-:W-:Y:S01]  /*1f30*/  IABS R124, R86 ;  /* 0x00000056007c7213 */ /* 0x000fe20000000000 */
[----:B------:R-:W-:Y:S01]  /*1f40*/  IMAD.MOV.U32 R78, RZ, RZ, R80 ;  /* 0x000000ffff4e7224 */ /* 0x000fe200078e0050 */
[----:B------:R-:W-:Y:S01]  /*1f50*/  ISETP.GT.U32.AND P0, PT, R23, R122, PT ;  /* 0x0000007a1700720c */ /* 0x000fe20003f04070 */
[----:B------:R-:W-:-:S04]  /*1f60*/  IMAD.HI.U32 R82, R72, R84, RZ ;  /* 0x0000005448527227 */ /* 0x000fc800078e00ff */
[----:B------:R-:W-:Y:S01]  /*1f70*/  @!P3 IMAD.MOV R120, RZ, RZ, -R120 ;  /* 0x000000ffff78b224 */ /* 0x000fe200078e0a78 */
[----:B------:R-:W-:Y:S01]  /*1f80*/  ISETP.GE.AND P3, PT, R89, RZ, PT ;  /* 0x000000ff5900720c */ /* 0x000fe20003f66270 */
[----:B------:R-:W-:Y:S01]  /*1f90*/  @!P1 IMAD.MOV R78, RZ, RZ, -R78 ;  /* 0x000000ffff4e9224 */ /* 0x000fe200078e0a4e */
[----:B------:R-:W-:Y:S01]  /*1fa0*/  ISETP.GT.U32.AND P1, PT, R23, R123, PT ;  /* 0x0000007b1700720c */ /* 0x000fe20003f24070 */
[----:B------:R-:W-:Y:S02]  /*1fb0*/  IMAD.MOV R80, RZ, RZ, -R82 ;  /* 0x000000ffff507224 */ /* 0x000fe400078e0a52 */
[----:B------:R-:W-:-:S04]  /*1fc0*/  IMAD.HI.U32 R82, R72, R124, RZ ;  /* 0x0000007c48527227 */ /* 0x000fc800078e00ff */
[----:B------:R-:W-:Y:S02]  /*1fd0*/  IMAD.MOV R82, RZ, RZ, -R82 ;  /* 0x000000ffff527224 */ /* 0x000fe400078e0a52 */
[--C-:B------:R-:W-:Y:S02]  /*1fe0*/  @!P6 IMAD.IADD R121, R121, 0x1, -R23.reuse ;  /* 0x000000017979e824 */ /* 0x100fe400078e0a17 */
[----:B------:R-:W-:Y:S02]  /*1ff0*/  @!P0 IMAD.IADD R122, R122, 0x1, -R23 ;  /* 0x000000017a7a8824 */ /* 0x000fe400078e0a17 */
[C---:B------:R-:W-:Y:S01]  /*2000*/  IMAD R124, R23.reuse, R82, R124 ;  /* 0x00000052177c7224 */ /* 0x040fe200078e027c */
[----:B------:R-:W-:Y:S01]  /*2010*/  ISETP.GT.U32.AND P6, PT, R23, R121, PT ;  /* 0x000000791700720c */ /* 0x000fe20003fc4070 */
[----:B------:R-:W-:Y:S01]  /*2020*/  @!P4 IMAD.MOV R135, RZ, RZ, -R135 ;  /* 0x000000ffff87c224 */ /* 0x000fe200078e0a87 */
[----:B------:R-:W-:Y:S01]  /*2030*/  ISETP.GE.AND P4, PT, R88, RZ, PT ;  /* 0x000000ff5800720c */ /* 0x000fe20003f86270 */
[----:B------:R-:W-:Y:S01]  /*2040*/  @!P1 IMAD.IADD R123, R123, 0x1, -R23 ;  /* 0x000000017b7b9824 */ /* 0x000fe200078e0a17 */
[----:B------:R-:W-:Y:S01]  /*2050*/  LOP3.LUT R88, R74, 0x16, RZ, 0xfc, !PT ;  /* 0x000000164a587812 */ /* 0x000fe200078efcff */
[----:B------:R-:W-:Y:S01]  /*2060*/  @!P3 IMAD.MOV R122, RZ, RZ, -R122 ;  /* 0x000000ffff7ab224 */ /* 0x000fe200078e0a7a */
[C---:B------:R-:W-:Y:S01]  /*2070*/  ISETP.GT.U32.AND P3, PT, R23.reuse, R124, PT ;  /* 0x0000007c1700720c */ /* 0x040fe20003f64070 */
[----:B------:R-:W-:Y:S01]  /*2080*/  IMAD R80, R23, R80, R84 ;  /* 0x0000005017507224 */ /* 0x000fe200078e0254 */
[----:B------:R-:W-:-:S02]  /*2090*/  IABS R126, R88 ;  /* 0x00000058007e7213 */ /* 0x000fc40000000000 */
[C---:B------:R-:W-:Y:S02]  /*20a0*/  ISETP.GT.U32.AND P1, PT, R23.reuse, R123, PT ;  /* 0x0000007b1700720c */ /* 0x040fe40003f24070 */
[----:B------:R-:W-:Y:S01]  /*20b0*/  ISETP.GT.U32.AND P0, PT, R23, R80, PT ;  /* 0x000000501700720c */ /* 0x000fe20003f04070 */
[----:B------:R-:W-:Y:S01]  /*20c0*/  IMAD.HI.U32 R84, R72, R126, RZ ;  /* 0x0000007e48547227 */ /* 0x000fe200078e00ff */
[----:B------:R-:W-:-:S03]  /*20d0*/  LOP3.LUT R90, R74, 0x1a, RZ, 0xfc, !PT ;  /* 0x0000001a4a5a7812 */ /* 0x000fc600078efcff */
[--C-:B------:R-:W-:Y:S02]  /*20e0*/  @!P6 IMAD.IADD R121, R121, 0x1, -R23.reuse ;  /* 0x000000017979e824 */ /* 0x100fe400078e0a17 */
[----:B------:R-:W-:Y:S02]  /*20f0*/  IMAD.MOV R84, RZ, RZ, -R84 ;  /* 0x000000ffff547224 */ /* 0x000fe400078e0a54 */
[----:B------:R-:W-:Y:S02]  /*2100*/  @!P3 IMAD.IADD R124, R124, 0x1, -R23 ;  /* 0x000000017c7cb824 */ /* 0x000fe400078e0a17 */
[----:B------:R-:W-:Y:S01]  /*2110*/  @!P4 IMAD.MOV R121, RZ, RZ, -R121 ;  /* 0x000000ffff79c224 */ /* 0x000fe200078e0a79 */
[----:B------:R-:W-:Y:S01]  /*2120*/  ISETP.GE.AND P4, PT, R86, RZ, PT ;  /* 0x000000ff5600720c */ /* 0x000fe20003f86270 */
[----:B------:R-:W-:Y:S01]  /*2130*/  @!P1 IMAD.IADD R123, R123, 0x1, -R23 ;  /* 0x000000017b7b9824 */ /* 0x000fe200078e0a17 */
[----:B------:R-:W-:Y:S01]  /*2140*/  LOP3.LUT R86, R74, 0x14, RZ, 0xfc, !PT ;  /* 0x000000144a567812 */ /* 0x000fe200078efcff */
[----:B------:R-:W-:Y:S01]  /*2150*/  IMAD R126, R23, R84, R126 ;  /* 0x00000054177e7224 */ /* 0x000fe200078e027e */
[----:B------:R-:W-:-:S02]  /*2160*/  IABS R127, R90 ;  /* 0x0000005a007f7213 */ /* 0x000fc40000000000 */
[C---:B------:R-:W-:Y:S01]  /*2170*/  ISETP.GT.U32.AND P3, PT, R23.reuse, R124, PT ;  /* 0x0000007c1700720c */ /* 0x040fe20003f64070 */
[----:B------:R-:W-:Y:S01]  /*2180*/  @!P0 IMAD.IADD R80, R80, 0x1, -R23 ;  /* 0x0000000150508824 */ /* 0x000fe200078e0a17 */
[----:B------:R-:W-:Y:S01]  /*2190*/  IABS R125, R86 ;  /* 0x00000056007d7213 */ /* 0x000fe20000000000 */
[----:B------:R-:W-:Y:S01]  /*21a0*/  @!P2 IMAD.MOV R123, RZ, RZ, -R123 ;  /* 0x000000ffff7ba224 */ /* 0x000fe200078e0a7b */
[C---:B------:R-:W-:Y:S01]  /*21b0*/  ISETP.GT.U32.AND P2, PT, R23.reuse, R126, PT ;  /* 0x0000007e1700720c */ /* 0x040fe20003f44070 */
[----:B------:R-:W-:Y:S01]  /*21c0*/  IMAD.HI.U32 R84, R72, R127, RZ ;  /* 0x0000007f48547227 */ /* 0x000fe200078e00ff */
[----:B------:R-:W-:-:S03]  /*21d0*/  ISETP.GT.U32.AND P0, PT, R23, R80, PT ;  /* 0x000000501700720c */ /* 0x000fc60003f04070 */
[----:B------:R-:W-:Y:S01]  /*21e0*/  IMAD.HI.U32 R82, R72, R125, RZ ;  /* 0x0000007d48527227 */ /* 0x000fe200078e00ff */
[----:B------:R-:W-:-:S03]  /*21f0*/  ISETP.GE.AND P6, PT, R85, RZ, PT ;  /* 0x000000ff5500720c */ /* 0x000fc60003fc6270 */
[----:B------:R-:W-:Y:S02]  /*2200*/  IMAD.MOV R84, RZ, RZ, -R84 ;  /* 0x000000ffff547224 */ /* 0x000fe400078e0a54 */
[----:B------:R-:W-:Y:S02]  /*2210*/  IMAD.MOV R82, RZ, RZ, -R82 ;  /* 0x000000ffff527224 */ /* 0x000fe400078e0a52 */
[C---:B------:R-:W-:Y:S02]  /*2220*/  IMAD R127, R23.reuse, R84, R127 ;  /* 0x00000054177f7224 */ /* 0x040fe400078e027f */
[----:B------:R-:W-:Y:S01]  /*2230*/  @!P3 IMAD.IADD R124, R124, 0x1, -R23 ;  /* 0x000000017c7cb824 */ /* 0x000fe200078e0a17 */
[----:B------:R-:W-:Y:S01]  /*2240*/  ISETP.GE.AND P1, PT, R86, RZ, PT ;  /* 0x000000ff5600720c */ /* 0x000fe20003f26270 */
[----:B------:R-:W-:Y:S02]  /*2250*/  IMAD R125, R23, R82, R125 ;  /* 0x00000052177d7224 */ /* 0x000fe400078e027d */
[----:B------:R-:W-:-:S02]  /*2260*/  @!P2 IMAD.IADD R126, R126, 0x1, -R23 ;  /* 0x000000017e7ea824 */ /* 0x000fc400078e0a17 */
[----:B------:R-:W-:Y:S01]  /*2270*/  @!P4 IMAD.MOV R124, RZ, RZ, -R124 ;  /* 0x000000ffff7cc224 */ /* 0x000fe200078e0a7c */
[C---:B------:R-:W-:Y:S02]  /*2280*/  ISETP.GT.U32.AND P4, PT, R23.reuse, R127, PT ;  /* 0x0000007f1700720c */ /* 0x040fe40003f84070 */
[----:B------:R-:W-:Y:S01]  /*2290*/  LOP3.LUT R86, R74, 0x1c, RZ, 0xfc, !PT ;  /* 0x0000001c4a567812 */ /* 0x000fe200078efcff */
[----:B------:R-:W-:Y:S01]  /*22a0*/  @!P0 IMAD.IADD R80, R80, 0x1, -R23 ;  /* 0x0000000150508824 */ /* 0x000fe200078e0a17 */
[C---:B------:R-:W-:Y:S02]  /*22b0*/  ISETP.GT.U32.AND P0, PT, R23.reuse, R125, PT ;  /* 0x0000007d1700720c */ /* 0x040fe40003f04070 */
[----:B------:R-:W-:Y:S02]  /*22c0*/  ISETP.GT.U32.AND P2, PT, R23, R126, PT ;  /* 0x0000007e1700720c */ /* 0x000fe40003f44070 */
[----:B------:R-:W-:Y:S01]  /*22d0*/  IABS R128, R86 ;  /* 0x0000005600807213 */ /* 0x000fe20000000000 */
[----:B------:R-:W-:Y:S01]  /*22e0*/  @!P6 IMAD.MOV R80, RZ, RZ, -R80 ;  /* 0x000000ffff50e224 */ /* 0x000fe200078e0a50 */
[----:B------:R-:W-:-:S02]  /*22f0*/  ISETP.GE.AND P6, PT, R88, RZ, PT ;  /* 0x000000ff5800720c */ /* 0x000fc40003fc6270 */
[----:B------:R-:W-:Y:S01]  /*2300*/  LOP3.LUT R88, R74, 0x1e, RZ, 0xfc, !PT ;  /* 0x0000001e4a587812 */ /* 0x000fe200078efcff */
[----:B------:R-:W-:-:S03]  /*2310*/  IMAD.HI.U32 R84, R72, R128, RZ ;  /* 0x0000008048547227 */ /* 0x000fc600078e00ff */
[----:B------:R-:W-:Y:S01]  /*2320*/  IABS R129, R88 ;  /* 0x0000005800817213 */ /* 0x000fe20000000000 */
[--C-:B------:R-:W-:Y:S02]  /*2330*/  @!P4 IMAD.IADD R127, R127, 0x1, -R23.reuse ;  /* 0x000000017f7fc824 */ /* 0x100fe400078e0a17 */
[----:B------:R-:W-:Y:S02]  /*2340*/  IMAD.MOV R84, RZ, RZ, -R84 ;  /* 0x000000ffff547224 */ /* 0x000fe400078e0a54 */
[--C-:B------:R-:W-:Y:S01]  /*2350*/  @!P0 IMAD.IADD R125, R125, 0x1, -R23.reuse ;  /* 0x000000017d7d8824 */ /* 0x100fe200078e0a17 */
[C---:B------:R-:W-:Y:S01]  /*2360*/  ISETP.GT.U32.AND P4, PT, R23.reuse, R127, PT ;  /* 0x0000007f1700720c */ /* 0x040fe20003f84070 */
[----:B------:R-:W-:Y:S01]  /*2370*/  @!P2 IMAD.IADD R126, R126, 0x1, -R23 ;  /* 0x000000017e7ea824 */ /* 0x000fe200078e0a17 */
[----:B------:R-:W-:Y:S01]  /*2380*/  LOP3.LUT R89, R74, 0x18, RZ, 0xfc, !PT ;  /* 0x000000184a597812 */ /* 0x000fe200078efcff */
[C---:B------:R-:W-:Y:S02]  /*2390*/  IMAD R128, R23.reuse, R84, R128 ;  /* 0x0000005417807224 */ /* 0x040fe400078e0280 */
[----:B------:R-:W-:Y:S01]  /*23a0*/  IMAD.HI.U32 R84, R72, R129, RZ ;  /* 0x0000008148547227 */ /* 0x000fe200078e00ff */
[----:B------:R-:W-:-:S03]  /*23b0*/  ISETP.GT.U32.AND P0, PT, R23, R125, PT ;  /* 0x0000007d1700720c */ /* 0x000fc60003f04070 */
[----:B------:R-:W-:Y:S01]  /*23c0*/  @!P6 IMAD.MOV R126, RZ, RZ, -R126 ;  /* 0x000000ffff7ee224 */ /* 0x000fe200078e0a7e */
[----:B------:R-:W-:Y:S01]  /*23d0*/  ISETP.GE.AND P6, PT, R86, RZ, PT ;  /* 0x000000ff5600720c */ /* 0x000fe20003fc6270 */
[----:B------:R-:W-:Y:S01]  /*23e0*/  IMAD.MOV R86, RZ, RZ, -R84 ;  /* 0x000000ffff567224 */ /* 0x000fe200078e0a54 */
[----:B------:R-:W-:-:S03]  /*23f0*/  IABS R85, R89 ;  /* 0x0000005900557213 */ /* 0x000fc60000000000 */
[C---:B------:R-:W-:Y:S02]  /*2400*/  IMAD R129, R23.reuse, R86, R129 ;  /* 0x0000005617817224 */ /* 0x040fe400078e0281 */
[----:B------:R-:W-:Y:S01]  /*2410*/  IMAD.HI.U32 R82, R72, R85, RZ ;  /* 0x0000005548527227 */ /* 0x000fe200078e00ff */
[----:B------:R-:W-:-:S03]  /*2420*/  ISETP.GT.U32.AND P2, PT, R23, R128, PT ;  /* 0x000000801700720c */ /* 0x000fc60003f44070 */
[--C-:B------:R-:W-:Y:S01]  /*2430*/  @!P4 IMAD.IADD R127, R127, 0x1, -R23.reuse ;  /* 0x000000017f7fc824 */ /* 0x100fe200078e0a17 */
[----:B------:R-:W-:Y:S01]  /*2440*/  ISETP.GT.U32.AND P4, PT, R23, R129, PT ;  /* 0x000000811700720c */ /* 0x000fe20003f84070 */
[----:B------:R-:W-:Y:S01]  /*2450*/  IMAD.MOV R82, RZ, RZ, -R82 ;  /* 0x000000ffff527224 */ /* 0x000fe200078e0a52 */
[----:B------:R-:W-:Y:S01]  /*2460*/  LOP3.LUT R91, R74, 0x20, RZ, 0xfc, !PT ;  /* 0x000000204a5b7812 */ /* 0x000fe200078efcff */
[----:B------:R-:W-:Y:S02]  /*2470*/  @!P0 IMAD.IADD R125, R125, 0x1, -R23 ;  /* 0x000000017d7d8824 */ /* 0x000fe400078e0a17 */
[----:B------:R-:W-:Y:S01]  /*2480*/  IMAD R82, R23, R82, R85 ;  /* 0x0000005217527224 */ /* 0x000fe200078e0255 */
[----:B------:R-:W-:Y:S01]  /*2490*/  IABS R85, R91 ;  /* 0x0000005b00557213 */ /* 0x000fe20000000000 */
[----:B------:R-:W-:Y:S01]  /*24a0*/  @!P1 IMAD.MOV R125, RZ, RZ, -R125 ;  /* 0x000000ffff7d9224 */ /* 0x000fe200078e0a7d */
[----:B------:R-:W-:Y:S02]  /*24b0*/  ISETP.GE.AND P1, PT, R90, RZ, PT ;  /* 0x000000ff5a00720c */ /* 0x000fe40003f26270 */
[----:B------:R-:W-:Y:S01]  /*24c0*/  LOP3.LUT R86, R74, 0x22, RZ, 0xfc, !PT ;  /* 0x000000224a567812 */ /* 0x000fe200078efcff */
[----:B------:R-:W-:Y:S01]  /*24d0*/  IMAD.HI.U32 R84, R72, R85, RZ ;  /* 0x0000005548547227 */ /* 0x000fe200078e00ff */
[----:B------:R-:W-:-:S02]  /*24e0*/  ISETP.GE.AND P0, PT, R89, RZ, PT ;  /* 0x000000ff5900720c */ /* 0x000fc40003f06270 */
[----:B------:R-:W-:Y:S01]  /*24f0*/  LOP3.LUT R89, R74, 0x24, RZ, 0xfc, !PT ;  /* 0x000000244a597812 */ /* 0x000fe200078efcff */
[--C-:B------:R-:W-:Y:S01]  /*2500*/  @!P2 IMAD.IADD R128, R128, 0x1, -R23.reuse ;  /* 0x000000018080a824 */ /* 0x100fe200078e0a17 */
[----:B------:R-:W-:Y:S01]  /*2510*/  IABS R132, R86 ;  /* 0x0000005600847213 */ /* 0x000fe20000000000 */
[----:B------:R-:W-:Y:S02]  /*2520*/  @!P4 IMAD.IADD R129, R129, 0x1, -R23 ;  /* 0x000000018181c824 */ /* 0x000fe400078e0a17 */
[----:B------:R-:W-:Y:S01]  /*2530*/  IMAD.MOV R84, RZ, RZ, -R84 ;  /* 0x000000ffff547224 */ /* 0x000fe200078e0a54 */
[C---:B------:R-:W-:Y:S02]  /*2540*/  ISETP.GT.U32.AND P3, PT, R23.reuse, R82, PT ;  /* 0x000000521700720c */ /* 0x040fe40003f64070 */
[C---:B------:R-:W-:Y:S01]  /*2550*/  ISETP.GT.U32.AND P2, PT, R23.reuse, R128, PT ;  /* 0x000000801700720c */ /* 0x040fe20003f44070 */
[C---:B------:R-:W-:Y:S01]  /*2560*/  IMAD R84, R23.reuse, R84, R85 ;  /* 0x0000005417547224 */ /* 0x040fe200078e0255 */
[----:B------:R-:W-:Y:S01]  /*2570*/  IABS R134, R89 ;  /* 0x0000005900867213 */ /* 0x000fe20000000000 */
[----:B------:R-:W-:Y:S01]  /*2580*/  IMAD.HI.U32 R85, R72, R132, RZ ;  /* 0x0000008448557227 */ /* 0x000fe200078e00ff */
[----:B------:R-:W-:-:S03]  /*2590*/  ISETP.GT.U32.AND P4, PT, R23, R129, PT ;  /* 0x000000811700720c */ /* 0x000fc60003f84070 */
[----:B------:R-:W-:Y:S01]  /*25a0*/  @!P1 IMAD.MOV R127, RZ, RZ, -R127 ;  /* 0x000000ffff7f9224 */ /* 0x000fe200078e0a7f */
[----:B------:R-:W-:Y:S01]  /*25b0*/  ISETP.GE.AND P1, PT, R86, RZ, PT ;  /* 0x000000ff5600720c */ /* 0x000fe20003f26270 */
[----:B------:R-:W-:-:S04]  /*25c0*/  IMAD.HI.U32 R86, R72, R134, RZ ;  /* 0x0000008648567227 */ /* 0x000fc800078e00ff */
[----:B------:R-:W-:Y:S02]  /*25d0*/  IMAD.MOV R85, RZ, RZ, -R85 ;  /* 0x000000ffff557224 */ /* 0x000fe400078e0a55 */
[----:B------:R-:W-:Y:S02]  /*25e0*/  IMAD.MOV R86, RZ, RZ, -R86 ;  /* 0x000000ffff567224 */ /* 0x000fe400078e0a56 */
[C---:B------:R-:W-:Y:S02]  /*25f0*/  IMAD R132, R23.reuse, R85, R132 ;  /* 0x0000005517847224 */ /* 0x040fe400078e0284 */
[--C-:B------:R-:W-:Y:S02]  /*2600*/  @!P3 IMAD.IADD R82, R82, 0x1, -R23.reuse ;  /* 0x000000015252b824 */ /* 0x100fe400078e0a17 */
[----:B------:R-:W-:Y:S02]  /*2610*/  @!P2 IMAD.IADD R128, R128, 0x1, -R23 ;  /* 0x000000018080a824 */ /* 0x000fe400078e0a17 */
[----:B------:R-:W-:-:S02]  /*2620*/  IMAD R134, R23, R86, R134 ;  /* 0x0000005617867224 */ /* 0x000fc400078e0286 */
[----:B------:R-:W-:Y:S01]  /*2630*/  @!P4 IMAD.IADD R129, R129, 0x1, -R23 ;  /* 0x000000018181c824 */ /* 0x000fe200078e0a17 */
[C---:B------:R-:W-:Y:S01]  /*2640*/  ISETP.GT.U32.AND P4, PT, R23.reuse, R132, PT ;  /* 0x000000841700720c */ /* 0x040fe20003f84070 */
[----:B------:R-:W-:Y:S01]  /*2650*/  @!P6 IMAD.MOV R128, RZ, RZ, -R128 ;  /* 0x000000ffff80e224 */ /* 0x000fe200078e0a80 */
[C---:B------:R-:W-:Y:S02]  /*2660*/  ISETP.GT.U32.AND P3, PT, R23.reuse, R82, PT ;  /* 0x000000521700720c */ /* 0x040fe40003f64070 */
[C---:B------:R-:W-:Y:S02]  /*2670*/  ISETP.GT.U32.AND P2, PT, R23.reuse, R84, PT ;  /* 0x000000541700720c */ /* 0x040fe40003f44070 */
[----:B------:R-:W-:Y:S02]  /*2680*/  ISETP.GT.U32.AND P6, PT, R23, R134, PT ;  /* 0x000000861700720c */ /* 0x000fe40003fc4070 */
[C---:B------:R-:W-:Y:S02]  /*2690*/  LOP3.LUT R90, R74.reuse, 0x26, RZ, 0xfc, !PT ;  /* 0x000000264a5a7812 */ /* 0x040fe400078efcff */
[----:B------:R-:W-:-:S02]  /*26a0*/  LOP3.LUT R92, R74, 0x28, RZ, 0xfc, !PT ;  /* 0x000000284a5c7812 */ /* 0x000fc400078efcff */
[----:B------:R-:W-:Y:S01]  /*26b0*/  IABS R136, R90 ;  /* 0x0000005a00887213 */ /* 0x000fe20000000000 */
[--C-:B------:R-:W-:Y:S02]  /*26c0*/  @!P4 IMAD.IADD R132, R132, 0x1, -R23.reuse ;  /* 0x000000018484c824 */ /* 0x100fe400078e0a17 */
[--C-:B------:R-:W-:Y:S01]  /*26d0*/  @!P3 IMAD.IADD R82, R82, 0x1, -R23.reuse ;  /* 0x000000015252b824 */ /* 0x100fe200078e0a17 */
[----:B------:R-:W-:Y:S01]  /*26e0*/  ISETP.GE.AND P3, PT, R88, RZ, PT ;  /* 0x000000ff5800720c */ /* 0x000fe20003f66270 */
[--C-:B------:R-:W-:Y:S01]  /*26f0*/  @!P2 IMAD.IADD R84, R84, 0x1, -R23.reuse ;  /* 0x000000015454a824 */ /* 0x100fe200078e0a17 */
[----:B------:R-:W-:Y:S01]  /*2700*/  IABS R88, R92 ;  /* 0x0000005c00587213 */ /* 0x000fe20000000000 */
[----:B------:R-:W-:Y:S01]  /*2710*/  @!P6 IMAD.IADD R134, R134, 0x1, -R23 ;  /* 0x000000018686e824 */ /* 0x000fe200078e0a17 */
[C---:B------:R-:W-:Y:S01]  /*2720*/  ISETP.GT.U32.AND P4, PT, R23.reuse, R132, PT ;  /* 0x000000841700720c */ /* 0x040fe20003f84070 */
[----:B------:R-:W-:Y:S01]  /*2730*/  IMAD.HI.U32 R85, R72, R136, RZ ;  /* 0x0000008848557227 */ /* 0x000fe200078e00ff */
[----:B------:R-:W-:-:S02]  /*2740*/  ISETP.GT.U32.AND P2, PT, R23, R84, PT ;  /* 0x000000541700720c */ /* 0x000fc40003f44070 */
[----:B------:R-:W-:Y:S01]  /*2750*/  ISETP.GT.U32.AND P6, PT, R23, R134, PT ;  /* 0x000000861700720c */ /* 0x000fe20003fc4070 */
[----:B------:R-:W-:Y:S01]  /*2760*/  IMAD.HI.U32 R86, R72, R88, RZ ;  /* 0x0000005848567227 */ /* 0x000fe200078e00ff */
[----:B------:R-:W-:-:S03]  /*2770*/  LOP3.LUT R93, R74, 0x2a, RZ, 0xfc, !PT ;  /* 0x0000002a4a5d7812 */ /* 0x000fc600078efcff */
[----:B------:R-:W-:Y:S01]  /*2780*/  IMAD.MOV R85, RZ, RZ, -R85 ;  /* 0x000000ffff557224 */ /* 0x000fe200078e0a55 */
[----:B------:R-:W-:Y:S01]  /*2790*/  IABS R137, R93 ;  /* 0x0000005d00897213 */ /* 0x000fe20000000000 */
[----:B------:R-:W-:Y:S01]  /*27a0*/  IMAD.MOV R86, RZ, RZ, -R86 ;  /* 0x000000ffff567224 */ /* 0x000fe200078e0a56 */
[----:B------:R-:W-:Y:S01]  /*27b0*/  LOP3.LUT R94, R74, 0x2c, RZ, 0xfc, !PT ;  /* 0x0000002c4a5e7812 */ /* 0x000fe200078efcff */
[C---:B------:R-:W-:Y:S02]  /*27c0*/  IMAD R136, R23.reuse, R85, R136 ;  /* 0x0000005517887224 */ /* 0x040fe400078e0288 */
[C---:B------:R-:W-:Y:S01]  /*27d0*/  IMAD R85, R23.reuse, R86, R88 ;  /* 0x0000005617557224 */ /* 0x040fe200078e0258 */
[----:B------:R-:W-:Y:S01]  /*27e0*/  IABS R138, R94 ;  /* 0x0000005e008a7213 */ /* 0x000fe20000000000 */
[----:B------:R-:W-:Y:S01]  /*27f0*/  @!P4 IMAD.IADD R132, R132, 0x1, -R23 ;  /* 0x000000018484c824 */ /* 0x000fe200078e0a17 */
[----:B------:R-:W-:Y:S01]  /*2800*/  ISETP.GT.U32.AND P4, PT, R23, R136, PT ;  /* 0x000000881700720c */ /* 0x000fe20003f84070 */
[----:B------:R-:W-:-:S04]  /*2810*/  IMAD.HI.U32 R86, R72, R137, RZ ;  /* 0x0000008948567227 */ /* 0x000fc800078e00ff */
[--C-:B------:R-:W-:Y:S01]  /*2820*/  @!P2 IMAD.IADD R84, R84, 0x1, -R23.reuse ;  /* 0x000000015454a824 */ /* 0x100fe200078e0a17 */
[----:B------:R-:W-:Y:S01]  /*2830*/  ISETP.GE.AND P2, PT, R90, RZ, PT ;  /* 0x000000ff5a00720c */ /* 0x000fe20003f46270 */
[----:B------:R-:W-:Y:S01]  /*2840*/  @!P6 IMAD.IADD R134, R134, 0x1, -R23 ;  /* 0x000000018686e824 */ /* 0x000fe200078e0a17 */
[----:B------:R-:W-:Y:S01]  /*2850*/  ISETP.GT.U32.AND P6, PT, R23, R85, PT ;  /* 0x000000551700720c */ /* 0x000fe20003fc4070 */
[----:B------:R-:W-:Y:S02]  /*2860*/  IMAD.MOV R90, RZ, RZ, -R86 ;  /* 0x000000ffff5a7224 */ /* 0x000fe400078e0a56 */
[----:B------:R-:W-:-:S04]  /*2870*/  IMAD.HI.U32 R86, R72, R138, RZ ;  /* 0x0000008a48567227 */ /* 0x000fc800078e00ff */
[C---:B------:R-:W-:Y:S02]  /*2880*/  IMAD R137, R23.reuse, R90, R137 ;  /* 0x0000005a17897224 */ /* 0x040fe400078e0289 */
[----:B------:R-:W-:Y:S02]  /*2890*/  IMAD.MOV R90, RZ, RZ, -R86 ;  /* 0x000000ffff5a7224 */ /* 0x000fe400078e0a56 */
[--C-:B------:R-:W-:Y:S01]  /*28a0*/  @!P4 IMAD.IADD R136, R136, 0x1, -R23.reuse ;  /* 0x000000018888c824 */ /* 0x100fe200078e0a17 */
[C---:B------:R-:W-:Y:S01]  /*28b0*/  ISETP.GT.U32.AND P4, PT, R23.reuse, R137, PT ;  /* 0x000000891700720c */ /* 0x040fe20003f84070 */
[----:B------:R-:W-:Y:S02]  /*28c0*/  IMAD R138, R23, R90, R138 ;  /* 0x0000005a178a7224 */ /* 0x000fe400078e028a */
[----:B------:R-:W-:Y:S01]  /*28d0*/  @!P6 IMAD.IADD R85, R85, 0x1, -R23 ;  /* 0x000000015555e824 */ /* 0x000fe200078e0a17 */
[----:B------:R-:W-:Y:S02]  /*28e0*/  LOP3.LUT R95, R74, 0x2e, RZ, 0xfc, !PT ;  /* 0x0000002e4a5f7812 */ /* 0x000fe400078efcff */
[----:B------:R-:W-:-:S02]  /*28f0*/  ISETP.GT.U32.AND P6, PT, R23, R138, PT ;  /* 0x0000008a1700720c */ /* 0x000fc40003fc4070 */
[----:B------:R-:W-:Y:S02]  /*2900*/  IABS R139, R95 ;  /* 0x0000005f008b7213 */ /* 0x000fe40000000000 */
[----:B------:R-:W-:Y:S01]  /*2910*/  LOP3.LUT R97, R74, 0x32, RZ, 0xfc, !PT ;  /* 0x000000324a617812 */ /* 0x000fe200078efcff */
[----:B------:R-:W-:Y:S01]  /*2920*/  @!P3 IMAD.MOV R129, RZ, RZ, -R129 ;  /* 0x000000ffff81b224 */ /* 0x000fe200078e0a81 */
[----:B------:R-:W-:Y:S01]  /*2930*/  ISETP.GE.AND P3, PT, R89, RZ, PT ;  /* 0x000000ff5900720c */ /* 0x000fe20003f66270 */
[----:B------:R-:W-:Y:S01]  /*2940*/  @!P4 IMAD.IADD R137, R137, 0x1, -R23 ;  /* 0x000000018989c824 */ /* 0x000fe200078e0a17 */
[----:B------:R-:W-:Y:S01]  /*2950*/  IABS R140, R97 ;  /* 0x00000061008c7213 */ /* 0x000fe20000000000 */
[----:B------:R-:W-:-:S04]  /*2960*/  IMAD.HI.U32 R88, R72, R139, RZ ;  /* 0x0000008b48587227 */ /* 0x000fc800078e00ff */
[----:B------:R-:W-:Y:S01]  /*2970*/  @!P6 IMAD.IADD R138, R138, 0x1, -R23 ;  /* 0x000000018a8ae824 */ /* 0x000fe200078e0a17 */
[----:B------:R-:W-:Y:S01]  /*2980*/  ISETP.GT.U32.AND P6, PT, R23, R137, PT ;  /* 0x000000891700720c */ /* 0x000fe20003fc4070 */
[----:B------:R-:W-:Y:S02]  /*2990*/  IMAD.MOV R88, RZ, RZ, -R88 ;  /* 0x000000ffff587224 */ /* 0x000fe400078e0a58 */
[----:B------:R-:W-:Y:S01]  /*29a0*/  IMAD.HI.U32 R86, R72, R140, RZ ;  /* 0x0000008c48567227 */ /* 0x000fe200078e00ff */
[----:B------:R-:W-:-:S03]  /*29b0*/  LOP3.LUT R96, R74, 0x30, RZ, 0xfc, !PT ;  /* 0x000000304a607812 */ /* 0x000fc600078efcff */
[----:B------:R-:W-:Y:S02]  /*29c0*/  IMAD R139, R23, R88, R139 ;  /* 0x00000058178b7224 */ /* 0x000fe400078e028b */
[----:B------:R-:W-:Y:S02]  /*29d0*/  IMAD.MOV R88, RZ, RZ, -R86 ;  /* 0x000000ffff587224 */ /* 0x000fe400078e0a56 */
[----:B------:R-:W-:Y:S01]  /*29e0*/  @!P0 IMAD.MOV R82, RZ, RZ, -R82 ;  /* 0x000000ffff528224 */ /* 0x000fe200078e0a52 */
[----:B------:R-:W-:Y:S01]  /*29f0*/  ISETP.GE.AND P0, PT, R91, RZ, PT ;  /* 0x000000ff5b00720c */ /* 0x000fe20003f06270 */
[C---:B------:R-:W-:Y:S01]  /*2a00*/  IMAD R140, R23.reuse, R88, R140 ;  /* 0x00000058178c7224 */ /* 0x040fe200078e028c */
[----:B------:R-:W-:Y:S01]  /*2a10*/  IABS R91, R96 ;  /* 0x00000060005b7213 */ /* 0x000fe20000000000 */
[----:B------:R-:W-:Y:S01]  /*2a20*/  @!P3 IMAD.MOV R134, RZ, RZ, -R134 ;  /* 0x000000ffff86b224 */ /* 0x000fe200078e0a86 */
[----:B------:R-:W-:Y:S01]  /*2a30*/  ISETP.GT.U32.AND P3, PT, R23, R139, PT ;  /* 0x0000008b1700720c */ /* 0x000fe20003f64070 */
[----:B------:R-:W-:Y:S01]  /*2a40*/  @!P6 IMAD.IADD R137, R137, 0x1, -R23 ;  /* 0x000000018989e824 */ /* 0x000fe200078e0a17 */
[C---:B------:R-:W-:Y:S01]  /*2a50*/  ISETP.GT.U32.AND P4, PT, R23.reuse, R136, PT ;  /* 0x000000881700720c */ /* 0x040fe20003f84070 */
[----:B------:R-:W-:Y:S01]  /*2a60*/  IMAD.HI.U32 R89, R72, R91, RZ ;  /* 0x0000005b48597227 */ /* 0x000fe200078e00ff */
[----:B------:R-:W-:-:S03]  /*2a70*/  ISETP.GT.U32.AND P6, PT, R23, R140, PT ;  /* 0x0000008c1700720c */ /* 0x000fc60003fc4070 */
[----:B------:R-:W-:Y:S01]  /*2a80*/  @!P1 IMAD.MOV R132, RZ, RZ, -R132 ;  /* 0x000000ffff849224 */ /* 0x000fe200078e0a84 */
[C---:B------:R-:W-:Y:S01]  /*2a90*/  ISETP.GT.U32.AND P1, PT, R23.reuse, R138, PT ;  /* 0x0000008a1700720c */ /* 0x040fe20003f24070 */
[----:B------:R-:W-:Y:S01]  /*2aa0*/  IMAD.MOV R90, RZ, RZ, -R89 ;  /* 0x000000ffff5a7224 */ /* 0x000fe200078e0a59 */
[C---:B------:R-:W-:Y:S01]  /*2ab0*/  LOP3.LUT R98, R74.reuse, 0x36, RZ, 0xfc, !PT ;  /* 0x000000364a627812 */ /* 0x040fe200078efcff */
[----:B------:R-:W-:Y:S02]  /*2ac0*/  @!P0 IMAD.MOV R84, RZ, RZ, -R84 ;  /* 0x000000ffff548224 */ /* 0x000fe400078e0a54 */
[----:B------:R-:W-:Y:S01]  /*2ad0*/  IMAD R86, R23, R90, R91 ;  /* 0x0000005a17567224 */ /* 0x000fe200078e025b */
[----:B------:R-:W-:Y:S01]  /*2ae0*/  LOP3.LUT R91, R74, 0x34, RZ, 0xfc, !PT ;  /* 0x000000344a5b7812 */ /* 0x000fe200078efcff */
[--C-:B------:R-:W-:Y:S01]  /*2af0*/  @!P3 IMAD.IADD R139, R139, 0x1, -R23.reuse ;  /* 0x000000018b8bb824 */ /* 0x100fe200078e0a17 */
[----:B------:R-:W-:Y:S01]  /*2b00*/  ISETP.GT.U32.AND P0, PT, R23, R85, PT ;  /* 0x000000551700720c */ /* 0x000fe20003f04070 */
[--C-:B------:R-:W-:Y:S01]  /*2b10*/  @!P4 IMAD.IADD R136, R136, 0x1, -R23.reuse ;  /* 0x000000018888c824 */ /* 0x100fe200078e0a17 */
[----:B------:R-:W-:Y:S01]  /*2b20*/  IABS R142, R98 ;  /* 0x00000062008e7213 */ /* 0x000fe20000000000 */
[----:B------:R-:W-:Y:S01]  /*2b30*/  @!P6 IMAD.IADD R140, R140, 0x1, -R23 ;  /* 0x000000018c8ce824 */ /* 0x000fe200078e0a17 */
[----:B------:R-:W-:-:S02]  /*2b40*/  IABS R141, R91 ;  /* 0x0000005b008d7213 */ /* 0x000fc40000000000 */
[C---:B------:R-:W-:Y:S01]  /*2b50*/  ISETP.GT.U32.AND P4, PT, R23.reuse, R86, PT ;  /* 0x000000561700720c */ /* 0x040fe20003f84070 */
[----:B------:R-:W-:Y:S01]  /*2b60*/  IMAD.HI.U32 R89, R72, R142, RZ ;  /* 0x0000008e48597227 */ /* 0x000fe200078e00ff */
[----:B------:R-:W-:-:S03]  /*2b70*/  ISETP.GT.U32.AND P6, PT, R23, R139, PT ;  /* 0x0000008b1700720c */ /* 0x000fc60003fc4070 */
[----:B------:R-:W-:Y:S01]  /*2b80*/  @!P1 IMAD.IADD R138, R138, 0x1, -R23 ;  /* 0x000000018a8a9824 */ /* 0x000fe200078e0a17 */
[----:B------:R-:W-:Y:S01]  /*2b90*/  ISETP.GE.AND P1, PT, R93, RZ, PT ;  /* 0x000000ff5d00720c */ /* 0x000fe20003f26270 */
[----:B------:R-:W-:Y:S01]  /*2ba0*/  IMAD.HI.U32 R88, R72, R141, RZ ;  /* 0x0000008d48587227 */ /* 0x000fe200078e00ff */
[----:B------:R-:W-:-:S03]  /*2bb0*/  ISETP.GE.AND P3, PT, R94, RZ, PT ;  /* 0x000000ff5e00720c */ /* 0x000fc60003f66270 */
[----:B------:R-:W-:Y:S02]  /*2bc0*/  IMAD.MOV R89, RZ, RZ, -R89 ;  /* 0x000000ffff597224 */ /* 0x000fe400078e0a59 */
[----:B------:R-:W-:Y:S02]  /*2bd0*/  IMAD.MOV R88, RZ, RZ, -R88 ;  /* 0x000000ffff587224 */ /* 0x000fe400078e0a58 */
[--C-:B------:R-:W-:Y:S01]  /*2be0*/  @!P0 IMAD.IADD R85, R85, 0x1, -R23.reuse ;  /* 0x0000000155558824 */ /* 0x100fe200078e0a17 */
[----:B------:R-:W-:Y:S01]  /*2bf0*/  ISETP.GE.AND P0, PT, R92, RZ, PT ;  /* 0x000000ff5c00720c */ /* 0x000fe20003f06270 */
[C---:B------:R-:W-:Y:S01]  /*2c00*/  IMAD R142, R23.reuse, R89, R142 ;  /* 0x00000059178e7224 */ /* 0x040fe200078e028e */
[----:B------:R-:W-:Y:S01]  /*2c10*/  LOP3.LUT R92, R74, 0x38, RZ, 0xfc, !PT ;  /* 0x000000384a5c7812 */ /* 0x000fe200078efcff */
[----:B------:R-:W-:Y:S02]  /*2c20*/  @!P4 IMAD.IADD R86, R86, 0x1, -R23 ;  /* 0x000000015656c824 */ /* 0x000fe400078e0a17 */
[----:B------:R-:W-:-:S02]  /*2c30*/  IMAD R141, R23, R88, R141 ;  /* 0x00000058178d7224 */ /* 0x000fc400078e028d */
[----:B------:R-:W-:Y:S01]  /*2c40*/  @!P6 IMAD.IADD R139, R139, 0x1, -R23 ;  /* 0x000000018b8be824 */ /* 0x000fe200078e0a17 */
[C---:B------:R-:W-:Y:S01]  /*2c50*/  ISETP.GT.U32.AND P6, PT, R23.reuse, R142, PT ;  /* 0x0000008e1700720c */ /* 0x040fe20003fc4070 */
[----:B------:R-:W-:Y:S01]  /*2c60*/  @!P2 IMAD.MOV R136, RZ, RZ, -R136 ;  /* 0x000000ffff88a224 */ /* 0x000fe200078e0a88 */
[C---:B------:R-:W-:Y:S01]  /*2c70*/  ISETP.GT.U32.AND P2, PT, R23.reuse, R86, PT ;  /* 0x000000561700720c */ /* 0x040fe20003f44070 */
[----:B------:R-:W-:Y:S01]  /*2c80*/  @!P1 IMAD.MOV R137, RZ, RZ, -R137 ;  /* 0x000000ffff899224 */ /* 0x000fe200078e0a89 */
[----:B------:R-:W-:Y:S02]  /*2c90*/  IABS R90, R92 ;  /* 0x0000005c005a7213 */ /* 0x000fe40000000000 */
[----:B------:R-:W-:Y:S01]  /*2ca0*/  ISETP.GT.U32.AND P1, PT, R23, R141, PT ;  /* 0x0000008d1700720c */ /* 0x000fe20003f24070 */
[----:B------:R-:W-:Y:S01]  /*2cb0*/  @!P3 IMAD.MOV R138, RZ, RZ, -R138 ;  /* 0x000000ffff8ab224 */ /* 0x000fe200078e0a8a */
[----:B------:R-:W-:Y:S01]  /*2cc0*/  ISETP.GE.AND P4, PT, R95, RZ, PT ;  /* 0x000000ff5f00720c */ /* 0x000fe20003f86270 */
[----:B------:R-:W-:Y:S01]  /*2cd0*/  IMAD.HI.U32 R88, R72, R90, RZ ;  /* 0x0000005a48587227 */ /* 0x000fe200078e00ff */
[----:B------:R-:W-:-:S02]  /*2ce0*/  ISETP.GE.AND P3, PT, R96, RZ, PT ;  /* 0x000000ff6000720c */ /* 0x000fc40003f66270 */
[----:B------:R-:W-:Y:S01]  /*2cf0*/  LOP3.LUT R93, R74, 0x3a, RZ, 0xfc, !PT ;  /* 0x0000003a4a5d7812 */ /* 0x000fe200078efcff */
[----:B------:R-:W-:Y:S01]  /*2d00*/  @!P0 IMAD.MOV R85, RZ, RZ, -R85 ;  /* 0x000000ffff558224 */ /* 0x000fe200078e0a55 */
[----:B------:R-:W-:Y:S01]  /*2d10*/  ISETP.GT.U32.AND P0, PT, R23, R140, PT ;  /* 0x0000008c1700720c */ /* 0x000fe20003f04070 */
[----:B------:R-:W-:Y:S01]  /*2d20*/  IMAD.MOV R88, RZ, RZ, -R88 ;  /* 0x000000ffff587224 */ /* 0x000fe200078e0a58 */
[----:B------:R-:W-:Y:S01]  /*2d30*/  IABS R143, R93 ;  /* 0x0000005d008f7213 */ /* 0x000fe20000000000 */
[--C-:B------:R-:W-:Y:S02]  /*2d40*/  @!P6 IMAD.IADD R142, R142, 0x1, -R23.reuse ;  /* 0x000000018e8ee824 */ /* 0x100fe400078e0a17 */
[--C-:B------:R-:W-:Y:S02]  /*2d50*/  @!P2 IMAD.IADD R86, R86, 0x1, -R23.reuse ;  /* 0x000000015656a824 */ /* 0x100fe400078e0a17 */
[----:B------:R-:W-:Y:S02]  /*2d60*/  @!P1 IMAD.IADD R141, R141, 0x1, -R23 ;  /* 0x000000018d8d9824 */ /* 0x000fe400078e0a17 */
[C---:B------:R-:W-:Y:S01]  /*2d70*/  IMAD R88, R23.reuse, R88, R90 ;  /* 0x0000005817587224 */ /* 0x040fe200078e025a */
[----:B------:R-:W-:Y:S01]  /*2d80*/  ISETP.GT.U32.AND P6, PT, R23, R142, PT ;  /* 0x0000008e1700720c */ /* 0x000fe20003fc4070 */
[----:B------:R-:W-:-:S04]  /*2d90*/  IMAD.HI.U32 R89, R72, R143, RZ ;  /* 0x0000008f48597227 */ /* 0x000fc800078e00ff */
[----:B------:R-:W-:Y:S01]  /*2da0*/  @!P4 IMAD.MOV R139, RZ, RZ, -R139 ;  /* 0x000000ffff8bc224 */ /* 0x000fe200078e0a8b */
[C---:B------:R-:W-:Y:S01]  /*2db0*/  ISETP.GT.U32.AND P4, PT, R23.reuse, R141, PT ;  /* 0x0000008d1700720c */ /* 0x040fe20003f84070 */
[----:B------:R-:W-:Y:S01]  /*2dc0*/  @!P3 IMAD.MOV R86, RZ, RZ, -R86 ;  /* 0x000000ffff56b224 */ /* 0x000fe200078e0a56 */
[----:B------:R-:W-:Y:S01]  /*2dd0*/  ISETP.GT.U32.AND P3, PT, R23, R88, PT ;  /* 0x000000581700720c */ /* 0x000fe20003f64070 */
[----:B------:R-:W-:Y:S01]  /*2de0*/  @!P0 IMAD.IADD R140, R140, 0x1, -R23 ;  /* 0x000000018c8c8824 */ /* 0x000fe200078e0a17 */
[----:B------:R-:W-:Y:S01]  /*2df0*/  ISETP.GE.AND P0, PT, R91, RZ, PT ;  /* 0x000000ff5b00720c */ /* 0x000fe20003f06270 */
[----:B------:R-:W-:Y:S01]  /*2e00*/  IMAD.MOV R90, RZ, RZ, -R89 ;  /* 0x000000ffff5a7224 */ /* 0x000fe200078e0a59 */
[----:B------:R-:W-:-:S03]  /*2e10*/  ISETP.GE.AND P2, PT, R97, RZ, PT ;  /* 0x000000ff6100720c */ /* 0x000fc60003f46270 */
[----:B------:R-:W-:Y:S02]  /*2e20*/  IMAD R143, R23, R90, R143 ;  /* 0x0000005a178f7224 */ /* 0x000fe400078e028f */
[--C-:B------:R-:W-:Y:S01]  /*2e30*/  @!P6 IMAD.IADD R142, R142, 0x1, -R23.reuse ;  /* 0x000000018e8ee824 */ /* 0x100fe200078e0a17 */
[----:B------:R-:W-:Y:S01]  /*2e40*/  LOP3.LUT R89, R74, 0x3c, RZ, 0xfc, !PT ;  /* 0x0000003c4a597812 */ /* 0x000fe200078efcff */
[--C-:B------:R-:W-:Y:S01]  /*2e50*/  @!P4 IMAD.IADD R141, R141, 0x1, -R23.reuse ;  /* 0x000000018d8dc824 */ /* 0x100fe200078e0a17 */
[C---:B------:R-:W-:Y:S01]  /*2e60*/  ISETP.GT.U32.AND P6, PT, R23.reuse, R143, PT ;  /* 0x0000008f1700720c */ /* 0x040fe20003fc4070 */
[----:B------:R-:W-:Y:S01]  /*2e70*/  @!P3 IMAD.IADD R88, R88, 0x1, -R23 ;  /* 0x000000015858b824 */ /* 0x000fe200078e0a17 */
[----:B------:R-:W-:Y:S01]  /*2e80*/  ISETP.GE.AND P1, PT, R98, RZ, PT ;  /* 0x000000ff6200720c */ /* 0x000fe20003f26270 */
[----:B------:R-:W-:Y:S01]  /*2e90*/  @!P0 IMAD.MOV R141, RZ, RZ, -R141 ;  /* 0x000000ffff8d8224 */ /* 0x000fe200078e0a8d */
[----:B------:R-:W-:Y:S02]  /*2ea0*/  IABS R144, R89 ;  /* 0x0000005900907213 */ /* 0x000fe40000000000 */
[----:B------:R-:W-:Y:S01]  /*2eb0*/  ISETP.GT.U32.AND P0, PT, R23, R88, PT ;  /* 0x000000581700720c */ /* 0x000fe20003f04070 */
[----:B------:R-:W-:Y:S01]  /*2ec0*/  @!P2 IMAD.MOV R140, RZ, RZ, -R140 ;  /* 0x000000ffff8ca224 */ /* 0x000fe200078e0a8c */
[----:B------:R-:W-:-:S02]  /*2ed0*/  ISETP.GE.AND P2, PT, R92, RZ, PT ;  /* 0x000000ff5c00720c */ /* 0x000fc40003f46270 */
[----:B------:R-:W-:Y:S02]  /*2ee0*/  LOP3.LUT R91, R74, 0x3e, RZ, 0xfc, !PT ;  /* 0x0000003e4a5b7812 */ /* 0x000fe400078efcff */
[----:B------:R-:W-:Y:S01]  /*2ef0*/  ISETP.GE.AND P3, PT, R89, RZ, PT ;  /* 0x000000ff5900720c */ /* 0x000fe20003f66270 */
[----:B------:R-:W-:Y:S01]  /*2f00*/  IMAD.HI.U32 R89, R72, R144, RZ ;  /* 0x0000009048597227 */ /* 0x000fe200078e00ff */
[----:B------:R-:W-:-:S03]  /*2f10*/  IABS R145, R91 ;  /* 0x0000005b00917213 */ /* 0x000fc60000000000 */
[----:B------:R-:W-:Y:S01]  /*2f20*/  @!P6 IMAD.IADD R143, R143, 0x1, -R23 ;  /* 0x000000018f8fe824 */ /* 0x000fe200078e0a17 */
[----:B------:R-:W-:Y:S01]  /*2f30*/  LOP3.LUT R92, R74, 0x40, RZ, 0xfc, !PT ;  /* 0x000000404a5c7812 */ /* 0x000fe200078efcff */
[----:B------:R-:W-:Y:S02]  /*2f40*/  IMAD.MOV R89, RZ, RZ, -R89 ;  /* 0x000000ffff597224 */ /* 0x000fe400078e0a59 */
[----:B------:R-:W-:Y:S01]  /*2f50*/  @!P1 IMAD.MOV R142, RZ, RZ, -R142 ;  /* 0x000000ffff8e9224 */ /* 0x000fe200078e0a8e */
[----:B------:R-:W-:Y:S01]  /*2f60*/  ISETP.GT.U32.AND P6, PT, R23, R143, PT ;  /* 0x0000008f1700720c */ /* 0x000fe20003fc4070 */
[----:B------:R-:W-:Y:S01]  /*2f70*/  IMAD.HI.U32 R90, R72, R145, RZ ;  /* 0x00000091485a7227 */ /* 0x000fe200078e00ff */
[----:B------:R-:W-:Y:S02]  /*2f80*/  ISETP.GE.AND P1, PT, R91, RZ, PT ;  /* 0x000000ff5b00720c */ /* 0x000fe40003f26270 */
[----:B------:R-:W-:Y:S01]  /*2f90*/  IABS R91, R92 ;  /* 0x0000005c005b7213 */ /* 0x000fe20000000000 */
[----:B------:R-:W-:-:S02]  /*2fa0*/  @!P0 IMAD.IADD R88, R88, 0x1, -R23 ;  /* 0x0000000158588824 */ /* 0x000fc400078e0a17 */
[C---:B------:R-:W-:Y:S02]  /*2fb0*/  IMAD R144, R23.reuse, R89, R144 ;  /* 0x0000005917907224 */ /* 0x040fe400078e0290 */
[----:B------:R-:W-:Y:S02]  /*2fc0*/  IMAD.MOV R90, RZ, RZ, -R90 ;  /* 0x000000ffff5a7224 */ /* 0x000fe400078e0a5a */
[----:B------:R-:W-:Y:S01]  /*2fd0*/  @!P2 IMAD.MOV R88, RZ, RZ, -R88 ;  /* 0x000000ffff58a224 */ /* 0x000fe200078e0a58 */
[----:B------:R-:W-:Y:S01]  /*2fe0*/  ISETP.GT.U32.AND P2, PT, R23, R144, PT ;  /* 0x000000901700720c */ /* 0x000fe20003f44070 */
[----:B------:R-:W-:-:S04]  /*2ff0*/  IMAD.HI.U32 R89, R72, R91, RZ ;  /* 0x0000005b48597227 */ /* 0x000fc800078e00ff */
[----:B------:R-:W-:Y:S02]  /*3000*/  IMAD R145, R23, R90, R145 ;  /* 0x0000005a17917224 */ /* 0x000fe400078e0291 */
[----:B------:R-:W-:Y:S02]  /*3010*/  IMAD.MOV R90, RZ, RZ, -R89 ;  /* 0x000000ffff5a7224 */ /* 0x000fe400078e0a59 */
[----:B------:R-:W-:Y:S01]  /*3020*/  @!P6 IMAD.IADD R143, R143, 0x1, -R23 ;  /* 0x000000018f8fe824 */ /* 0x000fe200078e0a17 */
[C---:B------:R-:W-:Y:S01]  /*3030*/  ISETP.GT.U32.AND P6, PT, R23.reuse, R145, PT ;  /* 0x000000911700720c */ /* 0x040fe20003fc4070 */
[----:B------:R-:W-:Y:S01]  /*3040*/  IMAD R89, R23, R90, R91 ;  /* 0x0000005a17597224 */ /* 0x000fe200078e025b */
[----:B------:R-:W-:Y:S01]  /*3050*/  ISETP.GE.AND P4, PT, R93, RZ, PT ;  /* 0x000000ff5d00720c */ /* 0x000fe20003f86270 */
[----:B------:R-:W-:Y:S01]  /*3060*/  @!P2 IMAD.IADD R144, R144, 0x1, -R23 ;  /* 0x000000019090a824 */ /* 0x000fe200078e0a17 */
[----:B------:R-:W-:Y:S02]  /*3070*/  LOP3.LUT R93, R74, 0x42, RZ, 0xfc, !PT ;  /* 0x000000424a5d7812 */ /* 0x000fe400078efcff */
[----:B------:R-:W-:-:S02]  /*3080*/  ISETP.GT.U32.AND P2, PT, R23, R89, PT ;  /* 0x000000591700720c */ /* 0x000fc40003f44070 */
[C---:B------:R-:W-:Y:S02]  /*3090*/  LOP3.LUT R95, R74.reuse, 0x44, RZ, 0xfc, !PT ;  /* 0x000000444a5f7812 */ /* 0x040fe400078efcff */
[----:B------:R-:W-:Y:S02]  /*30a0*/  IABS R146, R93 ;  /* 0x0000005d00927213 */ /* 0x000fe40000000000 */
[----:B------:R-:W-:Y:S01]  /*30b0*/  LOP3.LUT R96, R74, 0x46, RZ, 0xfc, !PT ;  /* 0x000000464a607812 */ /* 0x000fe200078efcff */
[----:B------:R-:W-:Y:S01]  /*30c0*/  @!P6 IMAD.IADD R145, R145, 0x1, -R23 ;  /* 0x000000019191e824 */ /* 0x000fe200078e0a17 */
[----:B------:R-:W-:Y:S01]  /*30d0*/  IABS R147, R95 ;  /* 0x0000005f00937213 */ /* 0x000fe20000000000 */
[----:B------:R-:W-:Y:S01]  /*30e0*/  IMAD.HI.U32 R90, R72, R146, RZ ;  /* 0x00000092485a7227 */ /* 0x000fe200078e00ff */
[C---:B------:R-:W-:Y:S02]  /*30f0*/  ISETP.GT.U32.AND P6, PT, R23.reuse, R144, PT ;  /* 0x000000901700720c */ /* 0x040fe40003fc4070 */
[----:B------:R-:W-:Y:S01]  /*3100*/  IABS R148, R96 ;  /* 0x0000006000947213 */ /* 0x000fe20000000000 */
[----:B------:R-:W-:Y:S01]  /*3110*/  @!P4 IMAD.MOV R143, RZ, RZ, -R143 ;  /* 0x000000ffff8fc224 */ /* 0x000fe200078e0a8f */
[----:B------:R-:W-:Y:S01]  /*3120*/  ISETP.GE.AND P0, PT, R92, RZ, PT ;  /* 0x000000ff5c00720c */ /* 0x000fe20003f06270 */
[----:B------:R-:W-:Y:S01]  /*3130*/  IMAD.HI.U32 R91, R72, R147, RZ ;  /* 0x00000093485b7227 */ /* 0x000fe200078e00ff */
[----:B------:R-:W-:-:S02]  /*3140*/  ISETP.GT.U32.AND P4, PT, R23, R145, PT ;  /* 0x000000911700720c */ /* 0x000fc40003f84070 */
[----:B------:R-:W-:Y:S01]  /*3150*/  LOP3.LUT R97, R74, 0x48, RZ, 0xfc, !PT ;  /* 0x000000484a617812 */ /* 0x000fe200078efcff */
[----:B------:R-:W-:Y:S02]  /*3160*/  IMAD.MOV R92, RZ, RZ, -R90 ;  /* 0x000000ffff5c7224 */ /* 0x000fe400078e0a5a */
[----:B------:R-:W-:Y:S02]  /*3170*/  @!P2 IMAD.IADD R89, R89, 0x1, -R23 ;  /* 0x000000015959a824 */ /* 0x000fe400078e0a17 */
[----:B------:R-:W-:-:S03]  /*3180*/  IMAD.HI.U32 R90, R72, R148, RZ ;  /* 0x00000094485a7227 */ /* 0x000fc600078e00ff */
[C---:B------:R-:W-:Y:S01]  /*3190*/  ISETP.GT.U32.AND P2, PT, R23.reuse, R89, PT ;  /* 0x000000591700720c */ /* 0x040fe20003f44070 */
[----:B------:R-:W-:Y:S01]  /*31a0*/  IMAD.MOV R94, RZ, RZ, -R91 ;  /* 0x000000ffff5e7224 */ /* 0x000fe200078e0a5b */
[----:B------:R-:W-:Y:S01]  /*31b0*/  IABS R91, R97 ;  /* 0x00000061005b7213 */ /* 0x000fe20000000000 */
[C---:B------:R-:W-:Y:S02]  /*31c0*/  IMAD R146, R23.reuse, R92, R146 ;  /* 0x0000005c17927224 */ /* 0x040fe400078e0292 */
[----:B------:R-:W-:Y:S02]  /*31d0*/  IMAD.MOV R90, RZ, RZ, -R90 ;  /* 0x000000ffff5a7224 */ /* 0x000fe400078e0a5a */
[C---:B------:R-:W-:Y:S02]  /*31e0*/  IMAD R147, R23.reuse, R94, R147 ;  /* 0x0000005e17937224 */ /* 0x040fe400078e0293 */
[----:B------:R-:W-:Y:S01]  /*31f0*/  @!P6 IMAD.IADD R144, R144, 0x1, -R23 ;  /* 0x000000019090e824 */ /* 0x000fe200078e0a17 */
[C---:B------:R-:W-:Y:S01]  /*3200*/  ISETP.GT.U32.AND P6, PT, R23.reuse, R146, PT ;  /* 0x000000921700720c */ /* 0x040fe20003fc4070 */
[----:B------:R-:W-:-:S02]  /*3210*/  IMAD R148, R23, R90, R148 ;  /* 0x0000005a17947224 */ /* 0x000fc400078e0294 */
[----:B------:R-:W-:-:S04]  /*3220*/  IMAD.HI.U32 R90, R72, R91, RZ ;  /* 0x0000005b485a7227 */ /* 0x000fc800078e00ff */
[--C-:B------:R-:W-:Y:S01]  /*3230*/  @!P4 IMAD.IADD R145, R145, 0x1, -R23.reuse ;  /* 0x000000019191c824 */ /* 0x100fe200078e0a17 */
[----:B------:R-:W-:Y:S01]  /*3240*/  ISETP.GT.U32.AND P4, PT, R23, R147, PT ;  /* 0x000000931700720c */ /* 0x000fe20003f84070 */
[----:B------:R-:W-:Y:S02]  /*3250*/  IMAD.MOV R90, RZ, RZ, -R90 ;  /* 0x000000ffff5a7224 */ /* 0x000fe400078e0a5a */
[----:B------:R-:W-:Y:S02]  /*3260*/  @!P2 IMAD.IADD R89, R89, 0x1, -R23 ;  /* 0x000000015959a824 */ /* 0x000fe400078e0a17 */
[----:B------:R-:W-:Y:S02]  /*3270*/  IMAD R90, R23, R90, R91 ;  /* 0x0000005a175a7224 */ /* 0x000fe400078e025b */
[----:B------:R-:W-:Y:S01]  /*3280*/  @!P3 IMAD.MOV R144, RZ, RZ, -R144 ;  /* 0x000000ffff90b224 */ /* 0x000fe200078e0a90 */
[----:B------:R-:W-:Y:S01]  /*3290*/  ISETP.GE.AND P3, PT, R93, RZ, PT ;  /* 0x000000ff5d00720c */ /* 0x000fe20003f66270 */
[----:B------:R-:W-:Y:S01]  /*32a0*/  @!P1 IMAD.MOV R145, RZ, RZ, -R145 ;  /* 0x000000ffff919224 */ /* 0x000fe200078e0a91 */
[C---:B------:R-:W-:Y:S01]  /*32b0*/  ISETP.GT.U32.AND P1, PT, R23.reuse, R148, PT ;  /* 0x000000941700720c */ /* 0x040fe20003f24070 */
[----:B------:R-:W-:Y:S01]  /*32c0*/  @!P6 IMAD.IADD R146, R146, 0x1, -R23 ;  /* 0x000000019292e824 */ /* 0x000fe200078e0a17 */
[----:B------:R-:W-:Y:S01]  /*32d0*/  LOP3.LUT R93, R74, 0x4a, RZ, 0xfc, !PT ;  /* 0x0000004a4a5d7812 */ /* 0x000fe200078efcff */
[----:B------:R-:W-:Y:S01]  /*32e0*/  @!P0 IMAD.MOV R89, RZ, RZ, -R89 ;  /* 0x000000ffff598224 */ /* 0x000fe200078e0a59 */
[----:B------:R-:W-:Y:S01]  /*32f0*/  ISETP.GT.U32.AND P0, PT, R23, R90, PT ;  /* 0x0000005a1700720c */ /* 0x000fe20003f04070 */
[----:B------:R-:W-:Y:S01]  /*3300*/  @!P4 IMAD.IADD R147, R147, 0x1, -R23 ;  /* 0x000000019393c824 */ /* 0x000fe200078e0a17 */
[----:B------:R-:W-:-:S02]  /*3310*/  ISETP.GT.U32.AND P6, PT, R23, R146, PT ;  /* 0x000000921700720c */ /* 0x000fc40003fc4070 */
[----:B------:R-:W-:Y:S02]  /*3320*/  IABS R149, R93 ;  /* 0x0000005d00957213 */ /* 0x000fe40000000000 */
[----:B------:R-:W-:-:S03]  /*3330*/  ISETP.GT.U32.AND P4, PT, R23, R147, PT ;  /* 0x000000931700720c */ /* 0x000fc60003f84070 */
[----:B------:R-:W-:Y:S01]  /*3340*/  IMAD.HI.U32 R91, R72, R149, RZ ;  /* 0x00000095485b7227 */ /* 0x000fe200078e00ff */
[----:B------:R-:W-:-:S03]  /*3350*/  LOP3.LUT R98, R74, 0x4e, RZ, 0xfc, !PT ;  /* 0x0000004e4a627812 */ /* 0x000fc600078efcff */
[----:B------:R-:W-:Y:S02]  /*3360*/  @!P1 IMAD.IADD R148, R148, 0x1, -R23 ;  /* 0x0000000194949824 */ /* 0x000fe400078e0a17 */
[----:B------:R-:W-:Y:S02]  /*3370*/  IMAD.MOV R94, RZ, RZ, -R91 ;  /* 0x000000ffff5e7224 */ /* 0x000fe400078e0a5b */
[--C-:B------:R-:W-:Y:S01]  /*3380*/  @!P0 IMAD.IADD R90, R90, 0x1, -R23.reuse ;  /* 0x000000015a5a8824 */ /* 0x100fe200078e0a17 */
[C---:B------:R-:W-:Y:S01]  /*3390*/  ISETP.GT.U32.AND P1, PT, R23.reuse, R148, PT ;  /* 0x000000941700720c */ /* 0x040fe20003f24070 */
[----:B------:R-:W-:Y:S01]  /*33a0*/  @!P6 IMAD.IADD R146, R146, 0x1, -R23 ;  /* 0x000000019292e824 */ /* 0x000fe200078e0a17 */
[----:B------:R-:W-:Y:S01]  /*33b0*/  IABS R151, R98 ;  /* 0x0000006200977213 */ /* 0x000fe20000000000 */
[C---:B------:R-:W-:Y:S01]  /*33c0*/  IMAD R149, R23.reuse, R94, R149 ;  /* 0x0000005e17957224 */ /* 0x040fe200078e0295 */
[----:B------:R-:W-:Y:S01]  /*33d0*/  ISETP.GT.U32.AND P0, PT, R23, R90, PT ;  /* 0x0000005a1700720c */ /* 0x000fe20003f04070 */
[----:B------:R-:W-:Y:S01]  /*33e0*/  @!P4 IMAD.IADD R147, R147, 0x1, -R23 ;  /* 0x000000019393c824 */ /* 0x000fe200078e0a17 */
[----:B------:R-:W-:Y:S01]  /*33f0*/  ISETP.GE.AND P6, PT, R96, RZ, PT ;  /* 0x000000ff6000720c */ /* 0x000fe20003fc6270 */
[----:B------:R-:W-:Y:S01]  /*3400*/  @!P3 IMAD.MOV R146, RZ, RZ, -R146 ;  /* 0x000000ffff92b224 */ /* 0x000fe200078e0a92 */
[----:B------:R-:W-:Y:S01]  /*3410*/  ISETP.GE.AND P2, PT, R95, RZ, PT ;  /* 0x000000ff5f00720c */ /* 0x000fe20003f46270 */
[----:B------:R-:W-:Y:S01]  /*3420*/  IMAD.HI.U32 R92, R72, R151, RZ ;  /* 0x00000097485c7227 */ /* 0x000fe200078e00ff */
[----:B------:R-:W-:-:S02]  /*3430*/  ISETP.GE.AND P4, PT, R97, RZ, PT ;  /* 0x000000ff6100720c */ /* 0x000fc40003f86270 */
[----:B------:R-:W-:Y:S02]  /*3440*/  ISETP.GT.U32.AND P3, PT, R23, R149, PT ;  /* 0x000000951700720c */ /* 0x000fe40003f64070 */
[----:B------:R-:W-:Y:S01]  /*3450*/  LOP3.LUT R95, R74, 0x4c, RZ, 0xfc, !PT ;  /* 0x0000004c4a5f7812 */ /* 0x000fe200078efcff */
[----:B------:R-:W-:-:S03]  /*3460*/  IMAD.MOV R92, RZ, RZ, -R92 ;  /* 0x000000ffff5c7224 */ /* 0x000fc600078e0a5c */
[----:B------:R-:W-:Y:S01]  /*3470*/  IABS R150, R95 ;  /* 0x0000005f00967213 */ /* 0x000fe20000000000 */
[----:B------:R-:W-:Y:S02]  /*3480*/  @!P1 IMAD.IADD R148, R148, 0x1, -R23 ;  /* 0x0000000194949824 */ /* 0x000fe400078e0a17 */
[----:B------:R-:W-:Y:S02]  /*3490*/  IMAD R151, R23, R92, R151 ;  /* 0x0000005c17977224 */ /* 0x000fe400078e0297 */
[----:B------:R-:W-:Y:S02]  /*34a0*/  @!P0 IMAD.IADD R90, R90, 0x1, -R23 ;  /* 0x000000015a5a8824 */ /* 0x000fe400078e0a17 */
[----:B------:R-:W-:-:S04]  /*34b0*/  IMAD.HI.U32 R91, R72, R150, RZ ;  /* 0x00000096485b7227 */ /* 0x000fc800078e00ff */
[----:B------:R-:W-:Y:S01]  /*34c0*/  @!P6 IMAD.MOV R148, RZ, RZ, -R148 ;  /* 0x000000ffff94e224 */ /* 0x000fe200078e0a94 */
[----:B------:R-:W-:Y:S01]  /*34d0*/  ISETP.GE.AND P6, PT, R98, RZ, PT ;  /* 0x000000ff6200720c */ /* 0x000fe20003fc6270 */
[----:B------:R-:W-:Y:S01]  /*34e0*/  @!P3 IMAD.IADD R149, R149, 0x1, -R23 ;  /* 0x000000019595b824 */ /* 0x000fe200078e0a17 */
[C---:B------:R-:W-:Y:S01]  /*34f0*/  LOP3.LUT R98, R74.reuse, 0x52, RZ, 0xfc, !PT ;  /* 0x000000524a627812 */ /* 0x040fe200078efcff */
[----:B------:R-:W-:Y:S01]  /*3500*/  @!P4 IMAD.MOV R90, RZ, RZ, -R90 ;  /* 0x000000ffff5ac224 */ /* 0x000fe200078e0a5a */
[C---:B------:R-:W-:Y:S01]  /*3510*/  ISETP.GT.U32.AND P4, PT, R23.reuse, R151, PT ;  /* 0x000000971700720c */ /* 0x040fe20003f84070 */
[----:B------:R-:W-:Y:S01]  /*3520*/  IMAD.MOV R91, RZ, RZ, -R91 ;  /* 0x000000ffff5b7224 */ /* 0x000fe200078e0a5b */
[----:B------:R-:W-:Y:S02]  /*3530*/  IABS R152, R98 ;  /* 0x0000006200987213 */ /* 0x000fe40000000000 */
[C---:B------:R-:W-:Y:S01]  /*3540*/  ISETP.GT.U32.AND P3, PT, R23.reuse, R149, PT ;  /* 0x000000951700720c */ /* 0x040fe20003f64070 */
[----:B------:R-:W-:Y:S01]  /*3550*/  IMAD R150, R23, R91, R150 ;  /* 0x0000005b17967224 */ /* 0x000fe200078e0296 */
[----:B------:R-:W-:Y:S01]  /*3560*/  LOP3.LUT R97, R74, 0x50, RZ, 0xfc, !PT ;  /* 0x000000504a617812 */ /* 0x000fe200078efcff */
[----:B------:R-:W-:Y:S01]  /*3570*/  IMAD.HI.U32 R92, R72, R152, RZ ;  /* 0x00000098485c7227 */ /* 0x000fe200078e00ff */
[----:B------:R-:W-:-:S02]  /*3580*/  ISETP.GE.AND P1, PT, R93, RZ, PT ;  /* 0x000000ff5d00720c */ /* 0x000fc40003f26270 */
[----:B------:R-:W-:Y:S02]  /*3590*/  ISETP.GT.U32.AND P0, PT, R23, R150, PT ;  /* 0x000000961700720c */ /* 0x000fe40003f04070 */
[----:B------:R-:W-:Y:S01]  /*35a0*/  IABS R93, R97 ;  /* 0x00000061005d7213 */ /* 0x000fe20000000000 */
[----:B------:R-:W-:Y:S01]  /*35b0*/  @!P2 IMAD.MOV R147, RZ, RZ, -R147 ;  /* 0x000000ffff93a224 */ /* 0x000fe200078e0a93 */
[----:B------:R-:W-:Y:S01]  /*35c0*/  ISETP.GE.AND P2, PT, R95, RZ, PT ;  /* 0x000000ff5f00720c */ /* 0x000fe20003f46270 */
[----:B------:R-:W-:Y:S01]  /*35d0*/  IMAD.MOV R95, RZ, RZ, -R92 ;  /* 0x000000ffff5f7224 */ /* 0x000fe200078e0a5c */
[----:B------:R-:W-:Y:S01]  /*35e0*/  LOP3.LUT R100, R74, 0x56, RZ, 0xfc, !PT ;  /* 0x000000564a647812 */ /* 0x000fe200078efcff */
[----:B------:R-:W-:Y:S02]  /*35f0*/  @!P4 IMAD.IADD R151, R151, 0x1, -R23 ;  /* 0x000000019797c824 */ /* 0x000fe400078e0a17 */
[----:B------:R-:W-:Y:S01]  /*3600*/  IMAD.HI.U32 R91, R72, R93, RZ ;  /* 0x0000005d485b7227 */ /* 0x000fe200078e00ff */
[----:B------:R-:W-:-:S02]  /*3610*/  IABS R106, R100 ;  /* 0x00000064006a7213 */ /* 0x000fc40000000000 */
[----:B------:R-:W-:Y:S01]  /*3620*/  ISETP.GT.U32.AND P4, PT, R23, R151, PT ;  /* 0x000000971700720c */ /* 0x000fe20003f84070 */
[----:B------:R-:W-:Y:S02]  /*3630*/  @!P3 IMAD.IADD R149, R149, 0x1, -R23 ;  /* 0x000000019595b824 */ /* 0x000fe400078e0a17 */
[C---:B------:R-:W-:Y:S02]  /*3640*/  IMAD R152, R23.reuse, R95, R152 ;  /* 0x0000005f17987224 */ /* 0x040fe400078e0298 */
[----:B------:R-:W-:Y:S02]  /*3650*/  IMAD.MOV R94, RZ, RZ, -R91 ;  /* 0x000000ffff5e7224 */ /* 0x000fe400078e0a5b */
[----:B------:R-:W-:Y:S01]  /*3660*/  @!P1 IMAD.MOV R149, RZ, RZ, -R149 ;  /* 0x000000ffff959224 */ /* 0x000fe200078e0a95 */
[C---:B------:R-:W-:Y:S01]  /*3670*/  ISETP.GT.U32.AND P1, PT, R23.reuse, R152, PT ;  /* 0x000000981700720c */ /* 0x040fe20003f24070 */
[----:B------:R-:W-:Y:S02]  /*3680*/  @!P0 IMAD.IADD R150, R150, 0x1, -R23 ;  /* 0x0000000196968824 */ /* 0x000fe400078e0a17 */
[----:B------:R-:W-:-:S02]  /*3690*/  IMAD R91, R23, R94, R93 ;  /* 0x0000005e175b7224 */ /* 0x000fc400078e025d */
[----:B------:R-:W-:Y:S01]  /*36a0*/  IMAD.HI.U32 R93, R72, R106, RZ ;  /* 0x0000006a485d7227 */ /* 0x000fe200078e00ff */
[----:B------:R-:W-:-:S03]  /*36b0*/  ISETP.GT.U32.AND P0, PT, R23, R150, PT ;  /* 0x000000961700720c */ /* 0x000fc60003f04070 */
[----:B------:R-:W-:Y:S01]  /*36c0*/  IMAD.MOV R93, RZ, RZ, -R93 ;  /* 0x000000ffff5d7224 */ /* 0x000fe200078e0a5d */
[----:B------:R-:W-:Y:S01]  /*36d0*/  ISETP.GE.AND P3, PT, R97, RZ, PT ;  /* 0x000000ff6100720c */ /* 0x000fe20003f66270 */
[--C-:B------:R-:W-:Y:S01]  /*36e0*/  @!P4 IMAD.IADD R151, R151, 0x1, -R23.reuse ;  /* 0x000000019797c824 */ /* 0x100fe200078e0a17 */
[----:B------:R-:W-:Y:S01]  /*36f0*/  LOP3.LUT R97, R74, 0x58, RZ, 0xfc, !PT ;  /* 0x000000584a617812 */ /* 0x000fe200078efcff */
[C---:B------:R-:W-:Y:S02]  /*3700*/  IMAD R106, R23.reuse, R93, R106 ;  /* 0x0000005d176a7224 */ /* 0x040fe400078e026a */
[----:B------:R-:W-:Y:S01]  /*3710*/  @!P1 IMAD.IADD R152, R152, 0x1, -R23 ;  /* 0x0000000198989824 */ /* 0x000fe200078e0a17 */
[----:B------:R-:W-:Y:S01]  /*3720*/  IABS R94, R97 ;  /* 0x00000061005e7213 */ /* 0x000fe20000000000 */
[----:B------:R-:W-:Y:S01]  /*3730*/  @!P6 IMAD.MOV R151, RZ, RZ, -R151 ;  /* 0x000000ffff97e224 */ /* 0x000fe200078e0a97 */
[C---:B------:R-:W-:Y:S01]  /*3740*/  ISETP.GT.U32.AND P6, PT, R23.reuse, R106, PT ;  /* 0x0000006a1700720c */ /* 0x040fe20003fc4070 */
[----:B------:R-:W-:Y:S01]  /*3750*/  @!P0 IMAD.IADD R150, R150, 0x1, -R23 ;  /* 0x0000000196968824 */ /* 0x000fe200078e0a17 */
[C---:B------:R-:W-:Y:S01]  /*3760*/  ISETP.GT.U32.AND P1, PT, R23.reuse, R152, PT ;  /* 0x000000981700720c */ /* 0x040fe20003f24070 */
[----:B------:R-:W-:Y:S01]  /*3770*/  IMAD.HI.U32 R93, R72, R94, RZ ;  /* 0x0000005e485d7227 */ /* 0x000fe200078e00ff */
[----:B------:R-:W-:-:S03]  /*3780*/  ISETP.GT.U32.AND P0, PT, R23, R91, PT ;  /* 0x0000005b1700720c */ /* 0x000fc60003f04070 */
[----:B------:R-:W-:Y:S01]  /*3790*/  @!P2 IMAD.MOV R150, RZ, RZ, -R150 ;  /* 0x000000ffff96a224 */ /* 0x000fe200078e0a96 */
[----:B------:R-:W-:Y:S01]  /*37a0*/  ISETP.GE.AND P2, PT, R98, RZ, PT ;  /* 0x000000ff6200720c */ /* 0x000fe20003f46270 */
[----:B------:R-:W-:Y:S01]  /*37b0*/  IMAD.MOV R93, RZ, RZ, -R93 ;  /* 0x000000ffff5d7224 */ /* 0x000fe200078e0a5d */
[----:B------:R-:W-:-:S03]  /*37c0*/  LOP3.LUT R98, R74, 0x5a, RZ, 0xfc, !PT ;  /* 0x0000005a4a627812 */ /* 0x000fc600078efcff */
[C---:B------:R-:W-:Y:S01]  /*37d0*/  IMAD R93, R23.reuse, R93, R94 ;  /* 0x0000005d175d7224 */ /* 0x040fe200078e025e */
[----:B------:R-:W-:Y:S01]  /*37e0*/  IABS R133, R98 ;  /* 0x0000006200857213 */ /* 0x000fe20000000000 */
[--C-:B------:R-:W-:Y:S02]  /*37f0*/  @!P6 IMAD.IADD R106, R106, 0x1, -R23.reuse ;  /* 0x000000016a6ae824 */ /* 0x100fe400078e0a17 */
[----:B------:R-:W-:Y:S01]  /*3800*/  @!P1 IMAD.IADD R152, R152, 0x1, -R23 ;  /* 0x0000000198989824 */ /* 0x000fe200078e0a17 */
[C---:B------:R-:W-:Y:S01]  /*3810*/  ISETP.GT.U32.AND P1, PT, R23.reuse, R93, PT ;  /* 0x0000005d1700720c */ /* 0x040fe20003f24070 */
[----:B------:R-:W-:Y:S01]  /*3820*/  IMAD.HI.U32 R94, R72, R133, RZ ;  /* 0x00000085485e7227 */ /* 0x000fe200078e00ff */
[----:B------:R-:W-:-:S03]  /*3830*/  ISETP.GT.U32.AND P6, PT, R23, R106, PT ;  /* 0x0000006a1700720c */ /* 0x000fc60003fc4070 */
[----:B------:R-:W-:Y:S02]  /*3840*/  @!P0 IMAD.IADD R91, R91, 0x1, -R23 ;  /* 0x000000015b5b8824 */ /* 0x000fe400078e0a17 */
[----:B------:R-:W-:-:S03]  /*3850*/  IMAD.MOV R94, RZ, RZ, -R94 ;  /* 0x000000ffff5e7224 */ /* 0x000fc600078e0a5e */
[C---:B------:R-:W-:Y:S01]  /*3860*/  ISETP.GT.U32.AND P0, PT, R23.reuse, R91, PT ;  /* 0x0000005b1700720c */ /* 0x040fe20003f04070 */
[----:B------:R-:W-:Y:S01]  /*3870*/  IMAD R133, R23, R94, R133 ;  /* 0x0000005e17857224 */ /* 0x000fe200078e0285 */
[----:B------:R-:W-:Y:S01]  /*3880*/  LOP3.LUT R99, R74, 0x54, RZ, 0xfc, !PT ;  /* 0x000000544a637812 */ /* 0x000fe200078efcff */
[--C-:B------:R-:W-:Y:S02]  /*3890*/  @!P1 IMAD.IADD R93, R93, 0x1, -R23.reuse ;  /* 0x000000015d5d9824 */ /* 0x100fe400078e0a17 */
[----:B------:R-:W-:Y:S01]  /*38a0*/  @!P6 IMAD.IADD R106, R106, 0x1, -R23 ;  /* 0x000000016a6ae824 */ /* 0x000fe200078e0a17 */
[C---:B------:R-:W-:Y:S02]  /*38b0*/  ISETP.GT.U32.AND P6, PT, R23.reuse, R133, PT ;  /* 0x000000851700720c */ /* 0x040fe40003fc4070 */
[----:B------:R-:W-:Y:S02]  /*38c0*/  IABS R96, R99 ;  /* 0x0000006300607213 */ /* 0x000fe40000000000 */
[----:B------:R-:W-:-:S02]  /*38d0*/  ISETP.GT.U32.AND P1, PT, R23, R93, PT ;  /* 0x0000005d1700720c */ /* 0x000fc40003f24070 */
[----:B------:R-:W-:Y:S01]  /*38e0*/  LOP3.LUT R101, R74, 0x5c, RZ, 0xfc, !PT ;  /* 0x0000005c4a657812 */ /* 0x000fe200078efcff */
[----:B------:R-:W-:Y:S01]  /*38f0*/  IMAD.HI.U32 R92, R72, R96, RZ ;  /* 0x00000060485c7227 */ /* 0x000fe200078e00ff */
[----:B------:R-:W-:Y:S02]  /*3900*/  LOP3.LUT R94, R74, 0x5e, RZ, 0xfc, !PT ;  /* 0x0000005e4a5e7812 */ /* 0x000fe400078efcff */
[----:B------:R-:W-:Y:S01]  /*3910*/  IABS R107, R101 ;  /* 0x00000065006b7213 */ /* 0x000fe20000000000 */
[----:B------:R-:W-:Y:S02]  /*3920*/  @!P0 IMAD.IADD R91, R91, 0x1, -R23 ;  /* 0x000000015b5b8824 */ /* 0x000fe400078e0a17 */
[----:B------:R-:W-:Y:S02]  /*3930*/  IMAD.MOV R92, RZ, RZ, -R92 ;  /* 0x000000ffff5c7224 */ /* 0x000fe400078e0a5c */
[----:B------:R-:W-:Y:S01]  /*3940*/  @!P3 IMAD.MOV R91, RZ, RZ, -R91 ;  /* 0x000000ffff5bb224 */ /* 0x000fe200078e0a5b */
[----:B------:R-:W-:Y:S01]  /*3950*/  ISETP.GE.AND P3, PT, R100, RZ, PT ;  /* 0x000000ff6400720c */ /* 0x000fe20003f66270 */
[----:B------:R-:W-:Y:S01]  /*3960*/  @!P6 IMAD.IADD R133, R133, 0x1, -R23 ;  /* 0x000000018585e824 */ /* 0x000fe200078e0a17 */
[----:B------:R-:W-:Y:S01]  /*3970*/  IABS R108, R94 ;  /* 0x0000005e006c7213 */ /* 0x000fe20000000000 */
[----:B------:R-:W-:-:S04]  /*3980*/  IMAD.HI.U32 R95, R72, R107, RZ ;  /* 0x0000006b485f7227 */ /* 0x000fc800078e00ff */
[C---:B------:R-:W-:Y:S01]  /*3990*/  IMAD R92, R23.reuse, R92, R96 ;  /* 0x0000005c175c7224 */ /* 0x040fe200078e0260 */
[----:B------:R-:W-:Y:S01]  /*39a0*/  ISETP.GT.U32.AND P6, PT, R23, R133, PT ;  /* 0x000000851700720c */ /* 0x000fe20003fc4070 */
[----:B------:R-:W-:Y:S01]  /*39b0*/  @!P1 IMAD.IADD R93, R93, 0x1, -R23 ;  /* 0x000000015d5d9824 */ /* 0x000fe200078e0a17 */
[----:B------:R-:W-:Y:S01]  /*39c0*/  ISETP.GE.AND P1, PT, R94, RZ, PT ;  /* 0x000000ff5e00720c */ /* 0x000fe20003f26270 */
[----:B------:R-:W-:Y:S02]  /*39d0*/  IMAD.MOV R96, RZ, RZ, -R95 ;  /* 0x000000ffff607224 */ /* 0x000fe400078e0a5f */
[----:B------:R-:W-:Y:S01]  /*39e0*/  IMAD.HI.U32 R94, R72, R108, RZ ;  /* 0x0000006c485e7227 */ /* 0x000fe200078e00ff */
[----:B------:R-:W-:-:S03]  /*39f0*/  ISETP.GT.U32.AND P4, PT, R23, R92, PT ;  /* 0x0000005c1700720c */ /* 0x000fc60003f84070 */
[C---:B------:R-:W-:Y:S02]  /*3a00*/  IMAD R107, R23.reuse, R96, R107 ;  /* 0x00000060176b7224 */ /* 0x040fe400078e026b */
[----:B------:R-:W-:Y:S02]  /*3a10*/  IMAD.MOV R94, RZ, RZ, -R94 ;  /* 0x000000ffff5e7224 */ /* 0x000fe400078e0a5e */
[----:B------:R-:W-:Y:S01]  /*3a20*/  @!P3 IMAD.MOV R106, RZ, RZ, -R106 ;  /* 0x000000ffff6ab224 */ /* 0x000fe200078e0a6a */
[C---:B------:R-:W-:Y:S01]  /*3a30*/  ISETP.GT.U32.AND P3, PT, R23.reuse, R107, PT ;  /* 0x0000006b1700720c */ /* 0x040fe20003f64070 */
[----:B------:R-:W-:Y:S02]  /*3a40*/  IMAD R108, R23, R94, R108 ;  /* 0x0000005e176c7224 */ /* 0x000fe400078e026c */
[----:B------:R-:W-:-:S03]  /*3a50*/  @!P6 IMAD.IADD R133, R133, 0x1, -R23 ;  /* 0x000000018585e824 */ /* 0x000fc600078e0a17 */
[----:B------:R-:W-:Y:S01]  /*3a60*/  ISETP.GT.U32.AND P6, PT, R23, R108, PT ;  /* 0x0000006c1700720c */ /* 0x000fe20003fc4070 */
[--C-:B------:R-:W-:Y:S01]  /*3a70*/  @!P4 IMAD.IADD R92, R92, 0x1, -R23.reuse ;  /* 0x000000015c5cc824 */ /* 0x100fe200078e0a17 */
[----:B------:R-:W-:Y:S02]  /*3a80*/  ISETP.GE.AND P0, PT, R99, RZ, PT ;  /* 0x000000ff6300720c */ /* 0x000fe40003f06270 */
[C---:B------:R-:W-:Y:S02]  /*3a90*/  LOP3.LUT R99, R74.reuse, 0x60, RZ, 0xfc, !PT ;  /* 0x000000604a637812 */ /* 0x040fe400078efcff */
[----:B------:R-:W-:Y:S01]  /*3aa0*/  ISETP.GT.U32.AND P4, PT, R23, R92, PT ;  /* 0x0000005c1700720c */ /* 0x000fe20003f84070 */
[----:B------:R-:W-:Y:S01]  /*3ab0*/  @!P3 IMAD.IADD R107, R107, 0x1, -R23 ;  /* 0x000000016b6bb824 */ /* 0x000fe200078e0a17 */
[----:B------:R-:W-:Y:S01]  /*3ac0*/  LOP3.LUT R100, R74, 0x62, RZ, 0xfc, !PT ;  /* 0x000000624a647812 */ /* 0x000fe200078efcff */
[----:B------:R-:W-:Y:S01]  /*3ad0*/  @!P2 IMAD.MOV R152, RZ, RZ, -R152 ;  /* 0x000000ffff98a224 */ /* 0x000fe200078e0a98 */
[----:B------:R-:W-:-:S02]  /*3ae0*/  ISETP.GE.AND P2, PT, R97, RZ, PT ;  /* 0x000000ff6100720c */ /* 0x000fc40003f46270 */
[----:B------:R-:W-:Y:S01]  /*3af0*/  IABS R96, R99 ;  /* 0x0000006300607213 */ /* 0x000fe20000000000 */
[----:B------:R-:W-:Y:S01]  /*3b00*/  @!P6 IMAD.IADD R108, R108, 0x1, -R23 ;  /* 0x000000016c6ce824 */ /* 0x000fe200078e0a17 */
[C---:B------:R-:W-:Y:S02]  /*3b10*/  ISETP.GT.U32.AND P3, PT, R23.reuse, R107, PT ;  /* 0x0000006b1700720c */ /* 0x040fe40003f64070 */
[----:B------:R-:W-:Y:S01]  /*3b20*/  IABS R97, R100 ;  /* 0x0000006400617213 */ /* 0x000fe20000000000 */
[----:B------:R-:W-:Y:S01]  /*3b30*/  IMAD.HI.U32 R95, R72, R96, RZ ;  /* 0x00000060485f7227 */ /* 0x000fe200078e00ff */
[----:B------:R-:W-:Y:S02]  /*3b40*/  LOP3.LUT R111, R74, 0x64, RZ, 0xfc, !PT ;  /* 0x000000644a6f7812 */ /* 0x000fe400078efcff */
[----:B------:R-:W-:Y:S01]  /*3b50*/  ISETP.GT.U32.AND P6, PT, R23, R108, PT ;  /* 0x0000006c1700720c */ /* 0x000fe20003fc4070 */
[----:B------:R-:W-:-:S04]  /*3b60*/  IMAD.HI.U32 R94, R72, R97, RZ ;  /* 0x00000061485e7227 */ /* 0x000fc800078e00ff */
[----:B------:R-:W-:Y:S01]  /*3b70*/  @!P4 IMAD.IADD R92, R92, 0x1, -R23 ;  /* 0x000000015c5cc824 */ /* 0x000fe200078e0a17 */
[----:B------:R-:W-:Y:S01]  /*3b80*/  ISETP.GE.AND P4, PT, R98, RZ, PT ;  /* 0x000000ff6200720c */ /* 0x000fe20003f86270 */
[----:B------:R-:W-:Y:S01]  /*3b90*/  IMAD.MOV R95, RZ, RZ, -R95 ;  /* 0x000000ffff5f7224 */ /* 0x000fe200078e0a5f */
[----:B------:R-:W-:Y:S01]  /*3ba0*/  IABS R98, R111 ;  /* 0x0000006f00627213 */ /* 0x000fe20000000000 */
[----:B------:R-:W-:Y:S01]  /*3bb0*/  IMAD.MOV R94, RZ, RZ, -R94 ;  /* 0x000000ffff5e7224 */ /* 0x000fe200078e0a5e */
[C---:B------:R-:W-:Y:S01]  /*3bc0*/  LOP3.LUT R113, R74.reuse, 0x66, RZ, 0xfc, !PT ;  /* 0x000000664a717812 */ /* 0x040fe200078efcff */
[----:B------:R-:W-:Y:S01]  /*3bd0*/  IMAD R95, R23, R95, R96 ;  /* 0x0000005f175f7224 */ /* 0x000fe200078e0260 */
[----:B------:R-:W-:Y:S01]  /*3be0*/  LOP3.LUT R114, R74, 0x68, RZ, 0xfc, !PT ;  /* 0x000000684a727812 */ /* 0x000fe200078efcff */
[----:B------:R-:W-:Y:S01]  /*3bf0*/  @!P3 IMAD.IADD R107, R107, 0x1, -R23 ;  /* 0x000000016b6bb824 */ /* 0x000fe200078e0a17 */
[----:B------:R-:W-:Y:S01]  /*3c00*/  ISETP.GE.AND P3, PT, R100, RZ, PT ;  /* 0x000000ff6400720c */ /* 0x000fe20003f66270 */
[----:B------:R-:W-:Y:S01]  /*3c10*/  IMAD.HI.U32 R96, R72, R98, RZ ;  /* 0x0000006248607227 */ /* 0x000fe200078e00ff */
[----:B------:R-:W-:-:S03]  /*3c20*/  IABS R100, R113 ;  /* 0x0000007100647213 */ /* 0x000fc60000000000 */
[C---:B------:R-:W-:Y:S01]  /*3c30*/  IMAD R94, R23.reuse, R94, R97 ;  /* 0x0000005e175e7224 */ /* 0x040fe200078e0261 */
[----:B------:R-:W-:Y:S01]  /*3c40*/  IABS R102, R114 ;  /* 0x0000007200667213 */ /* 0x000fe20000000000 */
[----:B------:R-:W-:Y:S02]  /*3c50*/  IMAD.MOV R96, RZ, RZ, -R96 ;  /* 0x000000ffff607224 */ /* 0x000fe400078e0a60 */
[----:B------:R-:W-:Y:S01]  /*3c60*/  @!P6 IMAD.IADD R108, R108, 0x1, -R23 ;  /* 0x000000016c6ce824 */ /* 0x000fe200078e0a17 */
[----:B------:R-:W-:Y:S01]  /*3c70*/  ISETP.GT.U32.AND P6, PT, R23, R94, PT ;  /* 0x0000005e1700720c */ /* 0x000fe20003fc4070 */
[----:B------:R-:W-:Y:S01]  /*3c80*/  IMAD.HI.U32 R97, R72, R100, RZ ;  /* 0x0000006448617227 */ /* 0x000fe200078e00ff */
[----:B------:R-:W-:-:S03]  /*3c90*/  LOP3.LUT R115, R74, 0x6a, RZ, 0xfc, !PT ;  /* 0x0000006a4a737812 */ /* 0x000fc600078efcff */
[----:B------:R-:W-:Y:S01]  /*3ca0*/  @!P0 IMAD.MOV R92, RZ, RZ, -R92 ;  /* 0x000000ffff5c8224 */ /* 0x000fe200078e0a5c */
[----:B------:R-:W-:Y:S01]  /*3cb0*/  ISETP.GE.AND P0, PT, R101, RZ, PT ;  /* 0x000000ff6500720c */ /* 0x000fe20003f06270 */
[----:B------:R-:W-:Y:S01]  /*3cc0*/  @!P4 IMAD.MOV R133, RZ, RZ, -R133 ;  /* 0x000000ffff85c224 */ /* 0x000fe200078e0a85 */
[C---:B------:R-:W-:Y:S01]  /*3cd0*/  ISETP.GT.U32.AND P4, PT, R23.reuse, R95, PT ;  /* 0x0000005f1700720c */ /* 0x040fe20003f84070 */
[----:B------:R-:W-:Y:S02]  /*3ce0*/  IMAD R96, R23, R96, R98 ;  /* 0x0000006017607224 */ /* 0x000fe400078e0262 */
[----:B------:R-:W-:-:S04]  /*3cf0*/  IMAD.HI.U32 R98, R72, R102, RZ ;  /* 0x0000006648627227 */ /* 0x000fc800078e00ff */
[----:B------:R-:W-:Y:S02]  /*3d00*/  IMAD.MOV R101, RZ, RZ, -R97 ;  /* 0x000000ffff657224 */ /* 0x000fe400078e0a61 */
[----:B------:R-:W-:Y:S01]  /*3d10*/  IMAD.MOV R103, RZ, RZ, -R98 ;  /* 0x000000ffff677224 */ /* 0x000fe200078e0a62 */
[----:B------:R-:W-:Y:S01]  /*3d20*/  IABS R104, R115 ;  /* 0x0000007300687213 */ /* 0x000fe20000000000 */
[----:B------:R-:W-:Y:S02]  /*3d30*/  IMAD R98, R23, R101, R100 ;  /* 0x0000006517627224 */ /* 0x000fe400078e0264 */
[----:B------:R-:W-:Y:S01]  /*3d40*/  @!P2 IMAD.MOV R93, RZ, RZ, -R93 ;  /* 0x000000ffff5da224 */ /* 0x000fe200078e0a5d */
[----:B------:R-:W-:Y:S01]  /*3d50*/  ISETP.GE.AND P2, PT, R99, RZ, PT ;  /* 0x000000ff6300720c */ /* 0x000fe20003f46270 */
[----:B------:R-:W-:Y:S01]  /*3d60*/  @!P6 IMAD.IADD R94, R94, 0x1, -R23 ;  /* 0x000000015e5ee824 */ /* 0x000fe200078e0a17 */
[----:B------:R-:W-:Y:S01]  /*3d70*/  ISETP.GT.U32.AND P6, PT, R23, R98, PT ;  /* 0x000000621700720c */ /* 0x000fe20003fc4070 */
[----:B------:R-:W-:-:S04]  /*3d80*/  IMAD.HI.U32 R99, R72, R104, RZ ;  /* 0x0000006848637227 */ /* 0x000fc800078e00ff */
[----:B------:R-:W-:Y:S02]  /*3d90*/  @!P4 IMAD.IADD R95, R95, 0x1, -R23 ;  /* 0x000000015f5fc824 */ /* 0x000fe400078e0a17 */
[----:B------:R-:W-:Y:S02]  /*3da0*/  IMAD.MOV R99, RZ, RZ, -R99 ;  /* 0x000000ffff637224 */ /* 0x000fe400078e0a63 */
[C---:B------:R-:W-:Y:S01]  /*3db0*/  IMAD R100, R23.reuse, R103, R102 ;  /* 0x0000006717647224 */ /* 0x040fe200078e0266 */
[C---:B------:R-:W-:Y:S01]  /*3dc0*/  ISETP.GT.U32.AND P4, PT, R23.reuse, R95, PT ;  /* 0x0000005f1700720c */ /* 0x040fe20003f84070 */
[----:B------:R-:W-:Y:S01]  /*3dd0*/  IMAD R102, R23, R99, R104 ;  /* 0x0000006317667224 */ /* 0x000fe200078e0268 */
[----:B------:R-:W-:Y:S01]  /*3de0*/  LOP3.LUT R117, R74, 0x6c, RZ, 0xfc, !PT ;  /* 0x0000006c4a757812 */ /* 0x000fe200078efcff */
[----:B------:R-:W-:-:S03]  /*3df0*/  @!P6 IMAD.IADD R98, R98, 0x1, -R23 ;  /* 0x000000016262e824 */ /* 0x000fc600078e0a17 */
[----:B------:R-:W-:Y:S02]  /*3e00*/  ISETP.GT.U32.AND P6, PT, R23, R102, PT ;  /* 0x000000661700720c */ /* 0x000fe40003fc4070 */
[----:B------:R-:W-:Y:S02]  /*3e10*/  IABS R105, R117 ;  /* 0x0000007500697213 */ /* 0x000fe40000000000 */
[----:B------:R-:W-:-:S03]  /*3e20*/  LOP3.LUT R119, R74, 0x6e, RZ, 0xfc, !PT ;  /* 0x0000006e4a777812 */ /* 0x000fc600078efcff */
[----:B------:R-:W-:Y:S01]  /*3e30*/  @!P4 IMAD.IADD R95, R95, 0x1, -R23 ;  /* 0x000000015f5fc824 */ /* 0x000fe200078e0a17 */
[----:B------:R-:W-:Y:S01]  /*3e40*/  ISETP.GT.U32.AND P4, PT, R23, R96, PT ;  /* 0x000000601700720c */ /* 0x000fe20003f84070 */
[----:B------:R-:W-:Y:S01]  /*3e50*/  IMAD.HI.U32 R97, R72, R105, RZ ;  /* 0x0000006948617227 */ /* 0x000fe200078e00ff */
[----:B------:R-:W-:Y:S02]  /*3e60*/  IABS R109, R119 ;  /* 0x00000077006d7213 */ /* 0x000fe40000000000 */
[----:B------:R-:W-:Y:S01]  /*3e70*/  LOP3.LUT R153, R74, 0x70, RZ, 0xfc, !PT ;  /* 0x000000704a997812 */ /* 0x000fe200078efcff */
[----:B------:R-:W-:Y:S02]  /*3e80*/  IMAD.MOV R110, RZ, RZ, -R97 ;  /* 0x000000ffff6e7224 */ /* 0x000fe400078e0a61 */
[----:B------:R-:W-:Y:S01]  /*3e90*/  @!P6 IMAD.IADD R102, R102, 0x1, -R23 ;  /* 0x000000016666e824 */ /* 0x000fe200078e0a17 */
[----:B------:R-:W-:Y:S01]  /*3ea0*/  IABS R112, R153 ;  /* 0x0000009900707213 */ /* 0x000fe20000000000 */
[----:B------:R-:W-:-:S03]  /*3eb0*/  IMAD.HI.U32 R97, R72, R109, RZ ;  /* 0x0000006d48617227 */ /* 0x000fc600078e00ff */
[C---:B------:R-:W-:Y:S01]  /*3ec0*/  ISETP.GT.U32.AND P6, PT, R23.reuse, R102, PT ;  /* 0x000000661700720c */ /* 0x040fe20003fc4070 */
[----:B------:R-:W-:Y:S02]  /*3ed0*/  IMAD R104, R23, R110, R105 ;  /* 0x0000006e17687224 */ /* 0x000fe400078e0269 */
[----:B------:R-:W-:Y:S02]  /*3ee0*/  IMAD.MOV R110, RZ, RZ, -R97 ;  /* 0x000000ffff6e7224 */ /* 0x000fe400078e0a61 */
[----:B------:R-:W-:Y:S01]  /*3ef0*/  IMAD.HI.U32 R97, R72, R112, RZ ;  /* 0x0000007048617227 */ /* 0x000fe200078e00ff */
[----:B------:R-:W-:-:S03]  /*3f00*/  LOP3.LUT R155, R74, 0x72, RZ, 0xfc, !PT ;  /* 0x000000724a9b7812 */ /* 0x000fc600078efcff */
[----:B------:R-:W-:Y:S01]  /*3f10*/  @!P4 IMAD.IADD R96, R96, 0x1, -R23 ;  /* 0x000000016060c824 */ /* 0x000fe200078e0a17 */
[----:B------:R-:W-:Y:S01]  /*3f20*/  ISETP.GT.U32.AND P4, PT, R23, R100, PT ;  /* 0x000000641700720c */ /* 0x000fe20003f84070 */
[----:B------:R-:W-:Y:S01]  /*3f30*/  IMAD.MOV R99, RZ, RZ, -R97 ;  /* 0x000000ffff637224 */ /* 0x000fe200078e0a61 */
[----:B------:R-:W-:-:S03]  /*3f40*/  IABS R116, R155 ;  /* 0x0000009b00747213 */ /* 0x000fc60000000000 */
[C---:B------:R-:W-:Y:S02]  /*3f50*/  IMAD R112, R23.reuse, R99, R112 ;  /* 0x0000006317707224 */ /* 0x040fe400078e0270 */
[----:B------:R-:W-:Y:S02]  /*3f60*/  @!P6 IMAD.IADD R102, R102, 0x1, -R23 ;  /* 0x000000016666e824 */ /* 0x000fe400078e0a17 */
[----:B------:R-:W-:Y:S01]  /*3f70*/  @!P0 IMAD.MOV R107, RZ, RZ, -R107 ;  /* 0x000000ffff6b8224 */ /* 0x000fe200078e0a6b */
[C---:B------:R-:W-:Y:S01]  /*3f80*/  ISETP.GT.U32.AND P6, PT, R23.reuse, R112, PT ;  /* 0x000000701700720c */ /* 0x040fe20003fc4070 */
[----:B------:R-:W-:Y:S01]  /*3f90*/  IMAD.HI.U32 R97, R72, R116, RZ ;  /* 0x0000007448617227 */ /* 0x000fe200078e00ff */
[----:B------:R-:W-:-:S03]  /*3fa0*/  ISETP.GT.U32.AND P0, PT, R23, R94, PT ;  /* 0x0000005e1700720c */ /* 0x000fc60003f04070 */
[----:B------:R-:W-:Y:S01]  /*3fb0*/  @!P4 IMAD.IADD R100, R100, 0x1, -R23 ;  /* 0x000000016464c824 */ /* 0x000fe200078e0a17 */
[----:B------:R-:W-:Y:S01]  /*3fc0*/  ISETP.GT.U32.AND P4, PT, R23, R96, PT ;  /* 0x000000601700720c */ /* 0x000fe20003f84070 */
[----:B------:R-:W-:Y:S01]  /*3fd0*/  IMAD.MOV R97, RZ, RZ, -R97 ;  /* 0x000000ffff617224 */ /* 0x000fe200078e0a61 */
[----:B------:R-:W-:-:S03]  /*3fe0*/  LOP3.LUT R157, R74, 0x74, RZ, 0xfc, !PT ;  /* 0x000000744a9d7812 */ /* 0x000fc600078efcff */
[C---:B------:R-:W-:Y:S01]  /*3ff0*/  IMAD R116, R23.reuse, R97, R116 ;  /* 0x0000006117747224 */ /* 0x040fe200078e0274 */
[----:B------:R-:W-:Y:S01]  /*4000*/  IABS R118, R157 ;  /* 0x0000009d00767213 */ /* 0x000fe20000000000 */
[----:B------:R-:W-:Y:S01]  /*4010*/  @!P1 IMAD.MOV R108, RZ, RZ, -R108 ;  /* 0x000000ffff6c9224 */ /* 0x000fe200078e0a6c */
[C---:B------:R-:W-:Y:S01]  /*4020*/  ISETP.GT.U32.AND P1, PT, R23.reuse, R98, PT ;  /* 0x000000621700720c */ /* 0x040fe20003f24070 */
[----:B------:R-:W-:Y:S01]  /*4030*/  @!P2 IMAD.MOV R95, RZ, RZ, -R95 ;  /* 0x000000ffff5fa224 */ /* 0x000fe200078e0a5f */
[C---:B------:R-:W-:Y:S01]  /*4040*/  ISETP.GT.U32.AND P2, PT, R23.reuse, R100, PT ;  /* 0x000000641700720c */ /* 0x040fe20003f44070 */
[C---:B------:R-:W-:Y:S02]  /*4050*/  IMAD R110, R23.reuse, R110, R109 ;  /* 0x0000006e176e7224 */ /* 0x040fe400078e026d */
[--C-:B------:R-:W-:Y:S01]  /*4060*/  @!P6 IMAD.IADD R112, R112, 0x1, -R23.reuse ;  /* 0x000000017070e824 */ /* 0x100fe200078e0a17 */
[C---:B------:R-:W-:Y:S01]  /*4070*/  ISETP.GT.U32.AND P6, PT, R23.reuse, R116, PT ;  /* 0x000000741700720c */ /* 0x040fe20003fc4070 */
[----:B------:R-:W-:Y:S01]  /*4080*/  @!P0 IMAD.IADD R94, R94, 0x1, -R23 ;  /* 0x000000015e5e8824 */ /* 0x000fe200078e0a17 */
[----:B------:R-:W-:Y:S01]  /*4090*/  ISETP.GT.U32.AND P0, PT, R23, R104, PT ;  /* 0x000000681700720c */ /* 0x000fe20003f04070 */
[----:B------:R-:W-:-:S04]  /*40a0*/  IMAD.HI.U32 R99, R72, R118, RZ ;  /* 0x0000007648637227 */ /* 0x000fc800078e00ff */
[----:B------:R-:W-:Y:S01]  /*40b0*/  @!P4 IMAD.IADD R96, R96, 0x1, -R23 ;  /* 0x000000016060c824 */ /* 0x000fe200078e0a17 */
[----:B------:R-:W-:Y:S01]  /*40c0*/  ISETP.GT.U32.AND P4, PT, R23, R110, PT ;  /* 0x0000006e1700720c */ /* 0x000fe20003f84070 */
[----:B------:R-:W-:-:S04]  /*40d0*/  IMAD.MOV R99, RZ, RZ, -R99 ;  /* 0x000000ffff637224 */ /* 0x000fc800078e0a63 */
[----:B------:R-:W-:Y:S02]  /*40e0*/  IMAD R118, R23, R99, R118 ;  /* 0x0000006317767224 */ /* 0x000fe400078e0276 */
[--C-:B------:R-:W-:Y:S01]  /*40f0*/  @!P1 IMAD.IADD R98, R98, 0x1, -R23.reuse ;  /* 0x0000000162629824 */ /* 0x100fe200078e0a17 */
[----:B------:R-:W-:Y:S01]  /*4100*/  ISETP.GE.AND P1, PT, R111, RZ, PT ;  /* 0x000000ff6f00720c */ /* 0x000fe20003f26270 */
[--C-:B------:R-:W-:Y:S01]  /*4110*/  @!P2 IMAD.IADD R100, R100, 0x1, -R23.reuse ;  /* 0x000000016464a824 */ /* 0x100fe200078e0a17 */
[----:B------:R-:W-:Y:S01]  /*4120*/  ISETP.GE.AND P2, PT, R113, RZ, PT ;  /* 0x000000ff7100720c */ /* 0x000fe20003f46270 */
[--C-:B------:R-:W-:Y:S01]  /*4130*/  @!P6 IMAD.IADD R116, R116, 0x1, -R23.reuse ;  /* 0x000000017474e824 */ /* 0x100fe200078e0a17 */
[----:B------:R-:W-:Y:S01]  /*4140*/  LOP3.LUT R111, R74, 0x78, RZ, 0xfc, !PT ;  /* 0x000000784a6f7812 */ /* 0x000fe200078efcff */
[--C-:B------:R-:W-:Y:S01]  /*4150*/  @!P0 IMAD.IADD R104, R104, 0x1, -R23.reuse ;  /* 0x0000000168688824 */ /* 0x100fe200078e0a17 */
[----:B------:R-:W-:Y:S01]  /*4160*/  ISETP.GT.U32.AND P6, PT, R23, R118, PT ;  /* 0x000000761700720c */ /* 0x000fe20003fc4070 */
[----:B------:R-:W-:Y:S01]  /*4170*/  @!P4 IMAD.IADD R110, R110, 0x1, -R23 ;  /* 0x000000016e6ec824 */ /* 0x000fe200078e0a17 */
[----:B------:R-:W-:-:S02]  /*4180*/  ISETP.GE.AND P0, PT, R114, RZ, PT ;  /* 0x000000ff7200720c */ /* 0x000fc40003f06270 */
[----:B------:R-:W-:Y:S02]  /*4190*/  ISETP.GE.AND P4, PT, R115, RZ, PT ;  /* 0x000000ff7300720c */ /* 0x000fe40003f86270 */
[C---:B------:R-:W-:Y:S02]  /*41a0*/  LOP3.LUT R109, R74.reuse, 0x76, RZ, 0xfc, !PT ;  /* 0x000000764a6d7812 */ /* 0x040fe400078efcff */
[----:B------:R-:W-:Y:S02]  /*41b0*/  IABS R130, R111 ;  /* 0x0000006f00827213 */ /* 0x000fe40000000000 */
[C---:B------:R-:W-:Y:S02]  /*41c0*/  LOP3.LUT R115, R74.reuse, 0x7c, RZ, 0xfc, !PT ;  /* 0x0000007c4a737812 */ /* 0x040fe400078efcff */
[----:B------:R-:W-:Y:S01]  /*41d0*/  LOP3.LUT R113, R74, 0x7a, RZ, 0xfc, !PT ;  /* 0x0000007a4a717812 */ /* 0x000fe200078efcff */
[----:B------:R-:W-:Y:S01]  /*41e0*/  IMAD.HI.U32 R97, R72, R130, RZ ;  /* 0x0000008248617227 */ /* 0x000fe200078e00ff */
[----:B------:R-:W-:-:S02]  /*41f0*/  LOP3.LUT R105, R74, 0x7e, RZ, 0xfc, !PT ;  /* 0x0000007e4a697812 */ /* 0x000fc400078efcff */
[----:B------:R-:W-:Y:S01]  /*4200*/  IABS R101, R109 ;  /* 0x0000006d00657213 */ /* 0x000fe20000000000 */
[----:B------:R-:W-:Y:S01]  /*4210*/  @!P3 IMAD.MOV R94, RZ, RZ, -R94 ;  /* 0x000000ffff5eb224 */ /* 0x000fe200078e0a5e */
[----:B------:R-:W-:Y:S02]  /*4220*/  IABS R156, R115 ;  /* 0x00000073009c7213 */ /* 0x000fe40000000000 */
[----:B------:R-:W-:Y:S01]  /*4230*/  IABS R154, R113 ;  /* 0x00000071009a7213 */ /* 0x000fe20000000000 */
[----:B------:R-:W-:Y:S01]  /*4240*/  @!P2 IMAD.MOV R98, RZ, RZ, -R98 ;  /* 0x000000ffff62a224 */ /* 0x000fe200078e0a62 */
[C---:B------:R-:W-:Y:S01]  /*4250*/  ISETP.GT.U32.AND P3, PT, R23.reuse, R104, PT ;  /* 0x000000681700720c */ /* 0x040fe20003f64070 */
[----:B------:R-:W-:Y:S01]  /*4260*/  IMAD.HI.U32 R74, R72, R101, RZ ;  /* 0x00000065484a7227 */ /* 0x000fe200078e00ff */
[----:B------:R-:W-:Y:S02]  /*4270*/  IABS R158, R105 ;  /* 0x00000069009e7213 */ /* 0x000fe40000000000 */
[----:B------:R-:W-:Y:S01]  /*4280*/  ISETP.GT.U32.AND P2, PT, R23, R112, PT ;  /* 0x000000701700720c */ /* 0x000fe20003f44070 */
[----:B------:R-:W-:-:S02]  /*4290*/  IMAD.MOV R103, RZ, RZ, -R97 ;  /* 0x000000ffff677224 */ /* 0x000fc400078e0a61 */
[----:B------:R-:W-:Y:S02]  /*42a0*/  @!P6 IMAD.IADD R118, R118, 0x1, -R23 ;  /* 0x000000017676e824 */ /* 0x000fe400078e0a17 */
[----:B------:R-:W-:Y:S01]  /*42b0*/  @!P1 IMAD.MOV R96, RZ, RZ, -R96 ;  /* 0x000000ffff609224 */ /* 0x000fe200078e0a60 */
[C---:B------:R-:W-:Y:S01]  /*42c0*/  ISETP.GT.U32.AND P1, PT, R23.reuse, R110, PT ;  /* 0x0000006e1700720c */ /* 0x040fe20003f24070 */
[----:B------:R-:W-:Y:S01]  /*42d0*/  IMAD.HI.U32 R97, R72, R156, RZ ;  /* 0x0000009c48617227 */ /* 0x000fe200078e00ff */
[----:B------:R-:W-:-:S03]  /*42e0*/  ISETP.GT.U32.AND P6, PT, R23, R118, PT ;  /* 0x000000761700720c */ /* 0x000fc60003fc4070 */
[----:B------:R-:W-:-:S04]  /*42f0*/  IMAD.HI.U32 R99, R72, R154, RZ ;  /* 0x0000009a48637227 */ /* 0x000fc800078e00ff */
[----:B------:R-:W-:Y:S01]  /*4300*/  @!P0 IMAD.MOV R100, RZ, RZ, -R100 ;  /* 0x000000ffff648224 */ /* 0x000fe200078e0a64 */
[----:B------:R-:W-:Y:S01]  /*4310*/  ISETP.GT.U32.AND P0, PT, R23, R116, PT ;  /* 0x000000741700720c */ /* 0x000fe20003f04070 */
[----:B------:R-:W-:Y:S02]  /*4320*/  IMAD.MOV R74, RZ, RZ, -R74 ;  /* 0x000000ffff4a7224 */ /* 0x000fe400078e0a4a */
[----:B------:R-:W-:-:S04]  /*4330*/  IMAD.HI.U32 R72, R72, R158, RZ ;  /* 0x0000009e48487227 */ /* 0x000fc800078e00ff */
[----:B------:R-:W-:Y:S02]  /*4340*/  IMAD.MOV R97, RZ, RZ, -R97 ;  /* 0x000000ffff617224 */ /* 0x000fe400078e0a61 */
[----:B------:R-:W-:Y:S02]  /*4350*/  IMAD.MOV R99, RZ, RZ, -R99 ;  /* 0x000000ffff637224 */ /* 0x000fe400078e0a63 */
[C---:B------:R-:W-:Y:S02]  /*4360*/  IMAD R130, R23.reuse, R103, R130 ;  /* 0x0000006717827224 */ /* 0x040fe400078e0282 */
[C---:B------:R-:W-:Y:S02]  /*4370*/  IMAD R74, R23.reuse, R74, R101 ;  /* 0x0000004a174a7224 */ /* 0x040fe400078e0265 */
[----:B------:R-:W-:Y:S02]  /*4380*/  IMAD.MOV R72, RZ, RZ, -R72 ;  /* 0x000000ffff487224 */ /* 0x000fe400078e0a48 */
[----:B------:R-:W-:-:S02]  /*4390*/  IMAD R156, R23, R97, R156 ;  /* 0x00000061179c7224 */ /* 0x000fc400078e029c */
[C---:B------:R-:W-:Y:S02]  /*43a0*/  IMAD R154, R23.reuse, R99, R154 ;  /* 0x00000063179a7224 */ /* 0x040fe400078e029a */
[--C-:B------:R-:W-:Y:S01]  /*43b0*/  @!P3 IMAD.IADD R104, R104, 0x1, -R23.reuse ;  /* 0x000000016868b824 */ /* 0x100fe200078e0a17 */
[C---:B------:R-:W-:Y:S01]  /*43c0*/  ISETP.GT.U32.AND P3, PT, R23.reuse, R130, PT ;  /* 0x000000821700720c */ /* 0x040fe20003f64070 */
[C---:B------:R-:W-:Y:S02]  /*43d0*/  IMAD R158, R23.reuse, R72, R158 ;  /* 0x00000048179e7224 */ /* 0x040fe400078e029e */
[----:B------:R-:W-:Y:S01]  /*43e0*/  @!P4 IMAD.MOV R102, RZ, RZ, -R102 ;  /* 0x000000ffff66c224 */ /* 0x000fe200078e0a66 */
[C---:B------:R-:W-:Y:S01]  /*43f0*/  ISETP.GT.U32.AND P4, PT, R23.reuse, R74, PT ;  /* 0x0000004a1700720c */ /* 0x040fe20003f84070 */
[--C-:B------:R-:W-:Y:S01]  /*4400*/  @!P2 IMAD.IADD R112, R112, 0x1, -R23.reuse ;  /* 0x000000017070a824 */ /* 0x100fe200078e0a17 */
[C---:B------:R-:W-:Y:S01]  /*4410*/  ISETP.GT.U32.AND P2, PT, R23.reuse, R156, PT ;  /* 0x0000009c1700720c */ /* 0x040fe20003f44070 */
[--C-:B------:R-:W-:Y:S01]  /*4420*/  @!P1 IMAD.IADD R110, R110, 0x1, -R23.reuse ;  /* 0x000000016e6e9824 */ /* 0x100fe200078e0a17 */
[C---:B------:R-:W-:Y:S01]  /*4430*/  ISETP.GT.U32.AND P1, PT, R23.reuse, R154, PT ;  /* 0x0000009a1700720c */ /* 0x040fe20003f24070 */
[--C-:B------:R-:W-:Y:S01]  /*4440*/  @!P0 IMAD.IADD R116, R116, 0x1, -R23.reuse ;  /* 0x0000000174748824 */ /* 0x100fe200078e0a17 */
[----:B------:R-:W-:Y:S01]  /*4450*/  ISETP.GT.U32.AND P0, PT, R23, R158, PT ;  /* 0x0000009e1700720c */ /* 0x000fe20003f04070 */
[--C-:B------:R-:W-:Y:S01]  /*4460*/  @!P6 IMAD.IADD R118, R118, 0x1, -R23.reuse ;  /* 0x000000017676e824 */ /* 0x100fe200078e0a17 */
[----:B------:R-:W-:Y:S01]  /*4470*/  ISETP.GE.AND P6, PT, R117, RZ, PT ;  /* 0x000000ff7500720c */ /* 0x000fe20003fc6270 */
[----:B------:R-:W-:Y:S01]  /*4480*/  @!P3 IMAD.IADD R130, R130, 0x1, -R23 ;  /* 0x000000018282b824 */ /* 0x000fe200078e0a17 */
[----:B------:R-:W-:-:S03]  /*4490*/  ISETP.GE.AND P3, PT, R153, RZ, PT ;  /* 0x000000ff9900720c */ /* 0x000fc60003f66270 */
[--C-:B------:R-:W-:Y:S01]  /*44a0*/  @!P4 IMAD.IADD R74, R74, 0x1, -R23.reuse ;  /* 0x000000014a4ac824 */ /* 0x100fe200078e0a17 */
[----:B------:R-:W-:Y:S01]  /*44b0*/  ISETP.GE.AND P4, PT, R119, RZ, PT ;  /* 0x000000ff7700720c */ /* 0x000fe20003f86270 */
[--C-:B------:R-:W-:Y:S01]  /*44c0*/  @!P2 IMAD.IADD R156, R156, 0x1, -R23.reuse ;  /* 0x000000019c9ca824 */ /* 0x100fe200078e0a17 */
[----:B------:R-:W-:Y:S01]  /*44d0*/  ISETP.GE.AND P2, PT, R157, RZ, PT ;  /* 0x000000ff9d00720c */ /* 0x000fe20003f46270 */
[--C-:B------:R-:W-:Y:S01]  /*44e0*/  @!P1 IMAD.IADD R154, R154, 0x1, -R23.reuse ;  /* 0x000000019a9a9824 */ /* 0x100fe200078e0a17 */
[----:B------:R-:W-:Y:S01]  /*44f0*/  ISETP.GE.AND P1, PT, R155, RZ, PT ;  /* 0x000000ff9b00720c */ /* 0x000fe20003f26270 */
[----:B------:R-:W-:Y:S01]  /*4500*/  @!P0 IMAD.IADD R158, R158, 0x1, -R23 ;  /* 0x000000019e9e8824 */ /* 0x000fe200078e0a17 */
[C---:B------:R-:W-:Y:S01]  /*4510*/  ISETP.GT.U32.AND P0, PT, R23.reuse, R74, PT ;  /* 0x0000004a1700720c */ /* 0x040fe20003f04070 */
[----:B------:R-:W-:Y:S01]  /*4520*/  @!P6 IMAD.MOV R104, RZ, RZ, -R104 ;  /* 0x000000ffff68e224 */ /* 0x000fe200078e0a68 */
[----:B------:R-:W-:Y:S01]  /*4530*/  ISETP.GT.U32.AND P6, PT, R23, R156, PT ;  /* 0x0000009c1700720c */ /* 0x000fe20003fc4070 */
[----:B------:R-:W-:-:S02]  /*4540*/  IMAD.MOV.U32 R72, RZ, RZ, R112 ;  /* 0x000000ffff487224 */ /* 0x000fc400078e0070 */
[----:B------:R-:W-:Y:S02]  /*4550*/  IMAD.MOV.U32 R114, RZ, RZ, R110 ;  /* 0x000000ffff727224 */ /* 0x000fe400078e006e */
[----:B------:R-:W-:Y:S01]  /*4560*/  @!P3 IMAD.MOV R72, RZ, RZ, -R72 ;  /* 0x000000ffff48b224 */ /* 0x000fe200078e0a48 */
[C---:B------:R-:W-:Y:S01]  /*4570*/  ISETP.GT.U32.AND P3, PT, R23.reuse, R154, PT ;  /* 0x0000009a1700720c */ /* 0x040fe20003f64070 */
[----:B------:R-:W-:Y:S01]  /*4580*/  @!P4 IMAD.MOV R114, RZ, RZ, -R114 ;  /* 0x000000ffff72c224 */ /* 0x000fe200078e0a72 */
[----:B------:R-:W-:Y:S01]  /*4590*/  ISETP.GT.U32.AND P4, PT, R23, R130, PT ;  /* 0x000000821700720c */ /* 0x000fe20003f84070 */
[----:B------:R-:W-:Y:S01]  /*45a0*/  @!P2 IMAD.MOV R118, RZ, RZ, -R118 ;  /* 0x000000ffff76a224 */ /* 0x000fe200078e0a76 */
[----:B------:R-:W-:Y:S01]  /*45b0*/  ISETP.GE.AND P2, PT, R109, RZ, PT ;  /* 0x000000ff6d00720c */ /* 0x000fe20003f46270 */
[----:B------:R-:W-:Y:S01]  /*45c0*/  @!P1 IMAD.MOV R116, RZ, RZ, -R116 ;  /* 0x000000ffff749224 */ /* 0x000fe200078e0a74 */
        /* <DEDUP_REMOVED lines=9> */
[----:B------:R-:W-:Y:S01]  /*4660*/  @!P2 IMAD.MOV R74, RZ, RZ, -R74 ;  /* 0x000000ffff4aa224 */ /* 0x000fe200078e0a4a */
[----:B------:R-:W-:Y:S01]  /*4670*/  PLOP3.LUT P2, PT, PT, PT, UP1, 0x80, 0x8 ;  /* 0x000000000008781c */ /* 0x000fe20003f4f018 */
[----:B------:R-:W-:Y:S01]  /*4680*/  @!P1 IMAD.IADD R158, R158, 0x1, -R23 ;  /* 0x000000019e9e9824 */ /* 0x000fe200078e0a17 */
[----:B------:R-:W-:Y:S01]  /*4690*/  LOP3.LUT R23, R73, 0x44, RZ, 0xfc, !PT ;  /* 0x0000004449177812 */ /* 0x000fe200078efcff */
[----:B------:R-:W-:Y:S01]  /*46a0*/  @!P0 IMAD.MOV R130, RZ, RZ, -R130 ;  /* 0x000000ffff828224 */ /* 0x000fe200078e0a82 */
[----:B------:R-:W-:Y:S01]  /*46b0*/  PLOP3.LUT P0, PT, PT, PT, UP1, 0x80, 0x8 ;  /* 0x000000000008781c */ /* 0x000fe20003f0f018 */
[----:B------:R-:W-:Y:S01]  /*46c0*/  @!P6 IMAD.MOV R158, RZ, RZ, -R158 ;  /* 0x000000ffff9ee224 */ /* 0x000fe200078e0a9e */
[----:B------:R-:W-:-:S02]  /*46d0*/  ISETP.LT.AND P2, PT, R81, UR20, P2 ;  /* 0x0000001451007c0c */ /* 0x000fc40009741270 */
[----:B------:R-:W-:Y:S02]  /*46e0*/  ISETP.NE.AND P6, PT, R87, RZ, PT ;  /* 0x000000ff5700720c */ /* 0x000fe40003fc5270 */
[----:B------:R-:W-:Y:S02]  /*46f0*/  LOP3.LUT R81, RZ, R87, RZ, 0x33, !PT ;  /* 0x00000057ff517212 */ /* 0x000fe400078e33ff */
[----:B------:R-:W-:Y:S02]  /*4700*/  ISETP.LT.AND P0, PT, R23, UR20, P0 ;  /* 0x0000001417007c0c */ /* 0x000fe40008701270 */
[----:B------:R-:W-:Y:S01]  /*4710*/  SEL R99, R81, R72, !P6 ;  /* 0x0000004851637207 */ /* 0x000fe20007000000 */
[----:B------:R-:W-:Y:S01]  /*4720*/  @!P3 IMAD.MOV R156, RZ, RZ, -R156 ;  /* 0x000000ffff9cb224 */ /* 0x000fe200078e0a9c */
[----:B------:R-:W-:Y:S01]  /*4730*/  LOP3.LUT R72, R0, 0x7f, RZ, 0xc0, !PT ;  /* 0x0000007f00487812 */ /* 0x000fe200078ec0ff */
[----:B------:R-:W-:Y:S01]  /*4740*/  @!P4 IMAD.MOV R154, RZ, RZ, -R154 ;  /* 0x000000ffff9ac224 */ /* 0x000fe200078e0a9a */
[----:B------:R-:W-:-:S02]  /*4750*/  PLOP3.LUT P1, PT, PT, PT, UP1, 0x80, 0x8 ;  /* 0x000000000008781c */ /* 0x000fc40003f2f018 */
[----:B------:R-:W-:Y:S02]  /*4760*/  PLOP3.LUT P3, PT, PT, PT, UP1, 0x80, 0x8 ;  /* 0x000000000008781c */ /* 0x000fe40003f6f018 */
[----:B------:R-:W-:Y:S02]  /*4770*/  LOP3.LUT R23, R73, 0x54, RZ, 0xfc, !PT ;  /* 0x0000005449177812 */ /* 0x000fe400078efcff */
[----:B------:R-:W-:Y:S01]  /*4780*/  PLOP3.LUT P4, PT, PT, PT, UP1, 0x80, 0x8 ;  /* 0x000000000008781c */ /* 0x000fe20003f8f018 */
[----:B------:R-:W-:Y:S01]  /*4790*/  IMAD R71, R72, R71, RZ ;  /* 0x0000004748477224 */ /* 0x000fe200078e02ff */
[----:B------:R-:W-:Y:S02]  /*47a0*/  PRMT R224, RZ, 0x7610, R224 ;  /* 0x00007610ffe07816 */ /* 0x000fe400000000e0 */
[----:B------:R-:W-:Y:S02]  /*47b0*/  ISETP.LT.AND P1, PT, R83, UR20, P1 ;  /* 0x0000001453007c0c */ /* 0x000fe40008f21270 */
[----:B------:R-:W-:-:S02]  /*47c0*/  ISETP.LT.AND P3, PT, R79, UR20, P3 ;  /* 0x000000144f007c0c */ /* 0x000fc40009f61270 */
[C---:B------:R-:W-:Y:S01]  /*47d0*/  SEL R83, R81.reuse, R76, !P6 ;  /* 0x0000004c51537207 */ /* 0x040fe20007000000 */
[----:B------:R-:W2:Y:S01]  /*47e0*/  @P0 LDG.E.U8 R224, desc[UR18][R54.64] ;  /* 0x0000001236e00981 */ /* 0x000ea2000c1e1100 */
[----:B------:R-:W-:Y:S02]  /*47f0*/  SEL R115, R81, R116, !P6 ;  /* 0x0000007451737207 */ /* 0x000fe40007000000 */
[----:B------:R-:W-:Y:S02]  /*4800*/  ISETP.LT.AND P4, PT, R23, UR20, P4 ;  /* 0x0000001417007c0c */ /* 0x000fe4000a781270 */
[C---:B------:R-:W-:Y:S02]  /*4810*/  SEL R87, R81.reuse, R89, !P6 ;  /* 0x0000005951577207 */ /* 0x040fe40007000000 */
[----:B------:R-:W-:Y:S02]  /*4820*/  SEL R116, R81, R118, !P6 ;  /* 0x0000007651747207 */ /* 0x000fe40007000000 */
[----:B------:R-:W-:-:S02]  /*4830*/  PRMT R222, RZ, 0x7610, R222 ;  /* 0x00007610ffde7816 */ /* 0x000fc400000000de */
[C---:B------:R-:W-:Y:S02]  /*4840*/  SEL R79, R81.reuse, R70, !P6 ;  /* 0x00000046514f7207 */ /* 0x040fe40007000000 */
[C---:B------:R-:W-:Y:S02]  /*4850*/  SEL R135, R81.reuse, R135, !P6 ;  /* 0x0000008751877207 */ /* 0x040fe40007000000 */
[C---:B------:R-:W-:Y:S01]  /*4860*/  SEL R120, R81.reuse, R120, !P6 ;  /* 0x0000007851787207 */ /* 0x040fe20007000000 */
[----:B------:R-:W2:Y:S01]  /*4870*/  @P2 LDG.E.U8 R222, desc[UR18][R52.64] ;  /* 0x0000001234de2981 */ /* 0x000ea2000c1e1100 */
[C---:B------:R-:W-:Y:S02]  /*4880*/  SEL R78, R81.reuse, R78, !P6 ;  /* 0x0000004e514e7207 */ /* 0x040fe40007000000 */
[C---:B------:R-:W-:Y:S02]  /*4890*/  SEL R121, R81.reuse, R121, !P6 ;  /* 0x0000007951797207 */ /* 0x040fe40007000000 */
[----:B------:R-:W-:-:S02]  /*48a0*/  SEL R122, R81, R122, !P6 ;  /* 0x0000007a517a7207 */ /* 0x000fc40007000000 */
[C---:B------:R-:W-:Y:S02]  /*48b0*/  SEL R123, R81.reuse, R123, !P6 ;  /* 0x0000007b517b7207 */ /* 0x040fe40007000000 */
[C---:B------:R-:W-:Y:S02]  /*48c0*/  SEL R80, R81.reuse, R80, !P6 ;  /* 0x0000005051507207 */ /* 0x040fe40007000000 */
[C---:B------:R-:W-:Y:S02]  /*48d0*/  SEL R124, R81.reuse, R124, !P6 ;  /* 0x0000007c517c7207 */ /* 0x040fe40007000000 */
        /* <DEDUP_REMOVED lines=49> */
[----:B------:R-:W-:Y:S02]  /*4bf0*/  SEL R81, R81, R158, !P6 ;  /* 0x0000009e51517207 */ /* 0x000fe40007000000 */
[----:B------:R-:W-:-:S02]  /*4c00*/  LOP3.LUT R70, R73, 0x64, RZ, 0xfc, !PT ;  /* 0x0000006449467812 */ /* 0x000fc400078efcff */
[----:B------:R-:W-:Y:S02]  /*4c10*/  IADD3 R198, P6, PT, R71, UR14, RZ ;  /* 0x0000000e47c67c10 */ /* 0x000fe4000ffde0ff */
[----:B------:R-:W-:Y:S01]  /*4c20*/  LOP3.LUT R76, R73, 0x74, RZ, 0xfc, !PT ;  /* 0x00000074494c7812 */ /* 0x000fe200078efcff */
[----:B0-----:R-:W-:Y:S01]  /*4c30*/  IMAD R73, R83, UR4, RZ ;  /* 0x0000000453497c24 */ /* 0x001fe2000f8e02ff */
[----:B------:R-:W-:Y:S02]  /*4c40*/  PLOP3.LUT P0, PT, PT, PT, UP1, 0x80, 0x8 ;  /* 0x000000000008781c */ /* 0x000fe40003f0f018 */
[----:B------:R-:W-:Y:S02]  /*4c50*/  PRMT R226, RZ, 0x7610, R226 ;  /* 0x00007610ffe27816 */ /* 0x000fe400000000e2 */
[----:B------:R-:W-:Y:S02]  /*4c60*/  PRMT R251, RZ, 0x7610, R251 ;  /* 0x00007610fffb7816 */ /* 0x000fe400000000fb */
[----:B------:R-:W-:Y:S01]  /*4c70*/  LEA.HI.X.SX32 R199, R71, UR15, 0x1, P6 ;  /* 0x0000000f47c77c11 */ /* 0x000fe2000b0f0eff */
[----:B------:R-:W-:Y:S01]  /*4c80*/  IMAD R71, R79, UR4, RZ ;  /* 0x000000044f477c24 */ /* 0x000fe2000f8e02ff */
[----:B------:R-:W-:Y:S01]  /*4c90*/  PRMT R228, RZ, 0x7610, R228 ;  /* 0x00007610ffe47816 */ /* 0x000fe200000000e4 */
[----:B------:R-:W-:Y:S01]  /*4ca0*/  IMAD R78, R78, UR4, RZ ;  /* 0x000000044e4e7c24 */ /* 0x000fe2000f8e02ff */
[----:B------:R-:W-:Y:S01]  /*4cb0*/  PLOP3.LUT P2, PT, PT, PT, UP1, 0x80, 0x8 ;  /* 0x000000000008781c */ /* 0x000fe20003f4f018 */
[----:B------:R-:W2:Y:S01]  /*4cc0*/  @P1 LDG.E.U8 R226, desc[UR18][R56.64] ;  /* 0x0000001238e21981 */ /* 0x000ea2000c1e1100 */
[----:B------:R-:W-:-:S02]  /*4cd0*/  ISETP.LT.AND P0, PT, R72, UR20, P0 ;  /* 0x0000001448007c0c */ /* 0x000fc40008701270 */
[-C--:B------:R-:W-:Y:S01]  /*4ce0*/  IADD3 R72, P6, PT, R73, R198.reuse, RZ ;  /* 0x000000c649487210 */ /* 0x080fe20007fde0ff */
[----:B------:R-:W2:Y:S01]  /*4cf0*/  @P3 LDG.E.U8 R251, desc[UR18][R60.64] ;  /* 0x000000123cfb3981 */ /* 0x000ea2000c1e1100 */
[----:B------:R-:W-:Y:S01]  /*4d00*/  ISETP.LT.AND P2, PT, R70, UR20, P2 ;  /* 0x0000001446007c0c */ /* 0x000fe20009741270 */
[----:B------:R-:W-:Y:S01]  /*4d10*/  IMAD R81, R81, UR4, RZ ;  /* 0x0000000451517c24 */ /* 0x000fe2000f8e02ff */
[----:B------:R-:W-:Y:S01]  /*4d20*/  PLOP3.LUT P1, PT, PT, PT, UP1, 0x80, 0x8 ;  /* 0x000000000008781c */ /* 0x000fe20003f2f018 */
[----:B------:R-:W2:Y:S01]  /*4d30*/  @P4 LDG.E.U8 R228, desc[UR18][R58.64] ;  /* 0x000000123ae44981 */ /* 0x000ea2000c1e1100 */
[----:B------:R-:W-:Y:S02]  /*4d40*/  IADD3 R70, P3, PT, R71, R198, RZ ;  /* 0x000000c647467210 */ /* 0x000fe40007f7e0ff */
[----:B------:R-:W-:Y:S02]  /*4d50*/  LEA.HI.X.SX32 R73, R73, R199, 0x1, P6 ;  /* 0x000000c749497211 */ /* 0x000fe400030f0eff */
[----:B------:R-:W-:-:S02]  /*4d60*/  PLOP3.LUT P4, PT, PT, PT, UP1, 0x80, 0x8 ;  /* 0x000000000008781c */ /* 0x000fc40003f8f018 */
[----:B------:R-:W-:Y:S02]  /*4d70*/  IADD3 R74, P6, PT, R78, R198, RZ ;  /* 0x000000c64e4a7210 */ /* 0x000fe40007fde0ff */
[-C--:B------:R-:W-:Y:S02]  /*4d80*/  LEA.HI.X.SX32 R71, R71, R199.reuse, 0x1, P3 ;  /* 0x000000c747477211 */ /* 0x080fe400018f0eff */
[----:B------:R-:W-:Y:S01]  /*4d90*/  ISETP.LT.AND P1, PT, R75, UR20, P1 ;  /* 0x000000144b007c0c */ /* 0x000fe20008f21270 */
[----:B------:R-:W-:Y:S01]  /*4da0*/  IMAD R79, R80, UR4, RZ ;  /* 0x00000004504f7c24 */ /* 0x000fe2000f8e02ff */
[----:B------:R-:W-:Y:S02]  /*4db0*/  PLOP3.LUT P3, PT, PT, PT, UP1, 0x80, 0x8 ;  /* 0x000000000008781c */ /* 0x000fe40003f6f018 */
[----:B------:R-:W-:Y:S02]  /*4dc0*/  ISETP.LT.AND P4, PT, R76, UR20, P4 ;  /* 0x000000144c007c0c */ /* 0x000fe4000a781270 */
[----:B------:R-:W-:-:S02]  /*4dd0*/  LEA.HI.X.SX32 R75, R78, R199, 0x1, P6 ;  /* 0x000000c74e4b7211 */ /* 0x000fc400030f0eff */
[-C--:B------:R-:W-:Y:S02]  /*4de0*/  IADD3 R76, P6, PT, R81, R198.reuse, RZ ;  /* 0x000000c6514c7210 */ /* 0x080fe40007fde0ff */
[----:B------:R-:W-:Y:S02]  /*4df0*/  ISETP.LT.AND P3, PT, R77, UR20, P3 ;  /* 0x000000144d007c0c */ /* 0x000fe40009f61270 */
[----:B------:R-:W-:Y:S01]  /*4e00*/  LEA.HI.X.SX32 R77, R81, R199, 0x1, P6 ;  /* 0x000000c7514d7211 */ /* 0x000fe200030f0eff */
[----:B------:R-:W-:Y:S01]  /*4e10*/  IMAD R81, R82, UR4, RZ ;  /* 0x0000000452517c24 */ /* 0x000fe2000f8e02ff */
[----:B------:R-:W-:Y:S01]  /*4e20*/  IADD3 R78, P6, PT, R79, R198, RZ ;  /* 0x000000c64f4e7210 */ /* 0x000fe20007fde0ff */
[----:B------:R-:W-:-:S03]  /*4e30*/  IMAD R83, R84, UR4, RZ ;  /* 0x0000000454537c24 */ /* 0x000fc6000f8e02ff */
[----:B------:R-:W-:Y:S02]  /*4e40*/  LEA.HI.X.SX32 R79, R79, R199, 0x1, P6 ;  /* 0x000000c74f4f7211 */ /* 0x000fe400030f0eff */
        /* <DEDUP_REMOVED lines=25> */
[----:B------:R-:W-:Y:S01]  /*4fe0*/  IMAD R103, R97, UR4, RZ ;  /* 0x0000000461677c24 */ /* 0x000fe2000f8e02ff */
[----:B------:R-:W-:Y:S02]  /*4ff0*/  PRMT R249, RZ, 0x7610, R249 ;  /* 0x00007610fff97816 */ /* 0x000fe400000000f9 */
[----:B------:R-:W-:Y:S02]  /*5000*/  PRMT R237, RZ, 0x7610, R237 ;  /* 0x00007610ffed7816 */ /* 0x000fe400000000ed */
[----:B------:R-:W-:Y:S02]  /*5010*/  PRMT R241, RZ, 0x7610, R241 ;  /* 0x00007610fff17816 */ /* 0x000fe400000000f1 */
[----:B------:R-:W-:Y:S01]  /*5020*/  PRMT R243, RZ, 0x7610, R243 ;  /* 0x00007610fff37816 */ /* 0x000fe200000000f3 */
[----:B------:R-:W3:Y:S01]  /*5030*/  @P2 LDG.E.U8 R249, desc[UR18][R62.64] ;  /* 0x000000123ef92981 */ /* 0x000ee2000c1e1100 */
[----:B------:R-:W-:-:S02]  /*5040*/  PRMT R245, RZ, 0x7610, R245 ;  /* 0x00007610fff57816 */ /* 0x000fc400000000f5 */
[----:B------:R-:W-:Y:S01]  /*5050*/  PRMT R247, RZ, 0x7610, R247 ;  /* 0x00007610fff77816 */ /* 0x000fe200000000f7 */
[----:B------:R-:W3:Y:S01]  /*5060*/  @P1 LDG.E.U8 R237, desc[UR18][R64.64] ;  /* 0x0000001240ed1981 */ /* 0x000ee2000c1e1100 */
[----:B------:R-:W-:Y:S02]  /*5070*/  PRMT R239, RZ, 0x7610, R239 ;  /* 0x00007610ffef7816 */ /* 0x000fe400000000ef */
[----:B------:R-:W-:Y:S01]  /*5080*/  PRMT R209, RZ, 0x7610, R209 ;  /* 0x00007610ffd17816 */ /* 0x000fe200000000d1 */
[----:B------:R-:W4:Y:S01]  /*5090*/  @P4 LDG.E.U8 R241, desc[UR18][R66.64] ;  /* 0x0000001242f14981 */ /* 0x000f22000c1e1100 */
[----:B------:R-:W-:Y:S02]  /*50a0*/  PRMT R207, RZ, 0x7610, R207 ;  /* 0x00007610ffcf7816 */ /* 0x000fe400000000cf */
[----:B------:R-:W-:Y:S01]  /*50b0*/  PRMT R250, RZ, 0x7610, R250 ;  /* 0x00007610fffa7816 */ /* 0x000fe200000000fa */
[----:B------:R-:W4:Y:S01]  /*50c0*/  @P3 LDG.E.U8 R243, desc[UR18][R68.64] ;  /* 0x0000001244f33981 */ /* 0x000f22000c1e1100 */
[----:B------:R-:W-:-:S02]  /*50d0*/  PRMT R248, RZ, 0x7610, R248 ;  /* 0x00007610fff87816 */ /* 0x000fc400000000f8 */
[----:B------:R-:W-:Y:S01]  /*50e0*/  PRMT R246, RZ, 0x7610, R246 ;  /* 0x00007610fff67816 */ /* 0x000fe200000000f6 */
[----:B------:R-:W4:Y:S01]  /*50f0*/  @P0 LDG.E.U8 R245, desc[UR18][R70.64] ;  /* 0x0000001246f50981 */ /* 0x000f22000c1e1100 */
[----:B------:R-:W-:Y:S02]  /*5100*/  PRMT R244, RZ, 0x7610, R244 ;  /* 0x00007610fff47816 */ /* 0x000fe400000000f4 */
[----:B------:R-:W-:Y:S01]  /*5110*/  PRMT R242, RZ, 0x7610, R242 ;  /* 0x00007610fff27816 */ /* 0x000fe200000000f2 */
[----:B------:R-:W4:Y:S01]  /*5120*/  @P0 LDG.E.U8 R247, desc[UR18][R74.64] ;  /* 0x000000124af70981 */ /* 0x000f22000c1e1100 */
[----:B------:R-:W-:-:S03]  /*5130*/  LEA.HI.X.SX32 R97, R100, R199, 0x1, P6 ;  /* 0x000000c764617211 */ /* 0x000fc600030f0eff */
[----:B------:R-:W4:Y:S04]  /*5140*/  @P0 LDG.E.U8 R239, desc[UR18][R78.64] ;  /* 0x000000124eef0981 */ /* 0x000f28000c1e1100 */
[----:B------:R-:W4:Y:S04]  /*5150*/  @P0 LDG.E.U8 R209, desc[UR18][R80.64] ;  /* 0x0000001250d10981 */ /* 0x000f28000c1e1100 */
[----:B------:R-:W4:Y:S04]  /*5160*/  @P0 LDG.E.U8 R207, desc[UR18][R82.64] ;  /* 0x0000001252cf0981 */ /* 0x000f28000c1e1100 */
[----:B------:R-:W4:Y:S04]  /*5170*/  @P0 LDG.E.U8 R250, desc[UR18][R88.64] ;  /* 0x0000001258fa0981 */ /* 0x000f28000c1e1100 */
[----:B------:R-:W4:Y:S04]  /*5180*/  @P0 LDG.E.U8 R248, desc[UR18][R90.64] ;  /* 0x000000125af80981 */ /* 0x000f28000c1e1100 */
[----:B------:R-:W4:Y:S04]  /*5190*/  @P0 LDG.E.U8 R246, desc[UR18][R92.64] ;  /* 0x000000125cf60981 */ /* 0x000f28000c1e1100 */
[----:B------:R-:W4:Y:S04]  /*51a0*/  @P0 LDG.E.U8 R244, desc[UR18][R94.64] ;  /* 0x000000125ef40981 */ /* 0x000f28000c1e1100 */
[----:B------:R-:W4:Y:S01]  /*51b0*/  @P0 LDG.E.U8 R242, desc[UR18][R96.64] ;  /* 0x0000001260f20981 */ /* 0x000f22000c1e1100 */
[----:B------:R-:W-:-:S02]  /*51c0*/  IMAD R178, R135, UR4, RZ ;  /* 0x0000000487b27c24 */ /* 0x000fc4000f8e02ff */
[----:B------:R-:W-:Y:S02]  /*51d0*/  IMAD R176, R120, UR4, RZ ;  /* 0x0000000478b07c24 */ /* 0x000fe4000f8e02ff */
[----:B------:R-:W-:Y:S01]  /*51e0*/  IMAD R171, R106, UR4, RZ ;  /* 0x000000046aab7c24 */ /* 0x000fe2000f8e02ff */
[-C--:B------:R-:W-:Y:S01]  /*51f0*/  IADD3 R106, P3, PT, R178, R198.reuse, RZ ;  /* 0x000000c6b26a7210 */ /* 0x080fe20007f7e0ff */
[----:B------:R-:W-:Y:S01]  /*5200*/  IMAD R177, R108, UR4, RZ ;  /* 0x000000046cb17c24 */ /* 0x000fe2000f8e02ff */
[-C--:B------:R-:W-:Y:S01]  /*5210*/  IADD3 R108, P1, PT, R176, R198.reuse, RZ ;  /* 0x000000c6b06c7210 */ /* 0x080fe20007f3e0ff */
[----:B------:R-:W-:Y:S01]  /*5220*/  IMAD R120, R121, UR4, RZ ;  /* 0x0000000479787c24 */ /* 0x000fe2000f8e02ff */
[----:B------:R-:W-:Y:S01]  /*5230*/  IADD3 R98, P6, PT, R102, R198, RZ ;  /* 0x000000c666627210 */ /* 0x000fe20007fde0ff */
[----:B------:R-:W-:Y:S02]  /*5240*/  IMAD R172, R124, UR4, RZ ;  /* 0x000000047cac7c24 */ /* 0x000fe4000f8e02ff */
[----:B------:R-:W-:-:S02]  /*5250*/  IMAD R170, R125, UR4, RZ ;  /* 0x000000047daa7c24 */ /* 0x000fc4000f8e02ff */
[----:B------:R-:W-:Y:S02]  /*5260*/  IMAD R174, R123, UR4, RZ ;  /* 0x000000047bae7c24 */ /* 0x000fe4000f8e02ff */
[----:B------:R-:W-:Y:S02]  /*5270*/  IMAD R123, R127, UR4, RZ ;  /* 0x000000047f7b7c24 */ /* 0x000fe4000f8e02ff */
[----:B------:R-:W-:Y:S01]  /*5280*/  IMAD R175, R107, UR4, RZ ;  /* 0x000000046baf7c24 */ /* 0x000fe2000f8e02ff */
[-C--:B------:R-:W-:Y:S01]  /*5290*/  LEA.HI.X.SX32 R107, R178, R199.reuse, 0x1, P3 ;  /* 0x000000c7b26b7211 */ /* 0x080fe200018f0eff */
[----:B------:R-:W-:Y:S01]  /*52a0*/  IMAD R179, R109, UR4, RZ ;  /* 0x000000046db37c24 */ /* 0x000fe2000f8e02ff */
[-C--:B------:R-:W-:Y:S01]  /*52b0*/  LEA.HI.X.SX32 R109, R176, R199.reuse, 0x1, P1 ;  /* 0x000000c7b06d7211 */ /* 0x080fe200008f0eff */
[----:B------:R-:W-:Y:S01]  /*52c0*/  IMAD R104, R99, UR4, RZ ;  /* 0x0000000463687c24 */ /* 0x000fe2000f8e02ff */
[----:B------:R-:W-:Y:S01]  /*52d0*/  LEA.HI.X.SX32 R99, R102, R199, 0x1, P6 ;  /* 0x000000c766637211 */ /* 0x000fe200030f0eff */
[----:B------:R-:W-:-:S02]  /*52e0*/  IMAD R127, R129, UR4, RZ ;  /* 0x00000004817f7c24 */ /* 0x000fc4000f8e02ff */
[----:B------:R-:W-:Y:S01]  /*52f0*/  IMAD R181, R110, UR4, RZ ;  /* 0x000000046eb57c24 */ /* 0x000fe2000f8e02ff */
[-C--:B------:R-:W-:Y:S01]  /*5300*/  IADD3 R110, P2, PT, R120, R198.reuse, RZ ;  /* 0x000000c6786e7210 */ /* 0x080fe20007f5e0ff */
        /* <DEDUP_REMOVED lines=8> */
[----:B------:R-:W-:Y:S01]  /*5390*/  IMAD R183, R111, UR4, RZ ;  /* 0x000000046fb77c24 */ /* 0x000fe2000f8e02ff */
[-C--:B------:R-:W-:Y:S01]  /*53a0*/  LEA.HI.X.SX32 R111, R120, R199.reuse, 0x1, P2 ;  /* 0x000000c7786f7211 */ /* 0x080fe200010f0eff */
[----:B------:R-:W-:Y:S01]  /*53b0*/  IMAD R195, R117, UR4, RZ ;  /* 0x0000000475c37c24 */ /* 0x000fe2000f8e02ff */
[-C--:B------:R-:W-:Y:S01]  /*53c0*/  LEA.HI.X.SX32 R117, R172, R199.reuse, 0x1, P3 ;  /* 0x000000c7ac757211 */ /* 0x080fe200018f0eff */
[----:B------:R-:W-:Y:S01]  /*53d0*/  IMAD R23, R119, UR4, RZ ;  /* 0x0000000477177c24 */ /* 0x000fe2000f8e02ff */
[-C--:B------:R-:W-:Y:S01]  /*53e0*/  LEA.HI.X.SX32 R119, R170, R199.reuse, 0x1, P1 ;  /* 0x000000c7aa777211 */ /* 0x080fe200008f0eff */
[----:B------:R-:W-:Y:S01]  /*53f0*/  IMAD R105, R101, UR4, RZ ;  /* 0x0000000465697c24 */ /* 0x000fe2000f8e02ff */
[-C--:B------:R-:W-:Y:S01]  /*5400*/  LEA.HI.X.SX32 R101, R103, R199.reuse, 0x1, P6 ;  /* 0x000000c767657211 */ /* 0x080fe200030f0eff */
        /* <DEDUP_REMOVED lines=8> */
[----:B------:R-:W-:Y:S01]  /*5490*/  IMAD R162, R140, UR4, RZ ;  /* 0x000000048ca27c24 */ /* 0x000fe2000f8e02ff */
[-C--:B------:R-:W-:Y:S01]  /*54a0*/  LEA.HI.X.SX32 R121, R121, R199.reuse, 0x1, P2 ;  /* 0x000000c779797211 */ /* 0x080fe200010f0eff */
[----:B------:R-:W-:Y:S01]  /*54b0*/  IMAD R158, R143, UR4, RZ ;  /* 0x000000048f9e7c24 */ /* 0x000fe2000f8e02ff */
[-C--:B------:R-:W-:Y:S01]  /*54c0*/  LEA.HI.X.SX32 R127, R127, R199.reuse, 0x1, P3 ;  /* 0x000000c77f7f7211 */ /* 0x080fe200018f0eff */
[----:B------:R-:W-:Y:S01]  /*54d0*/  IMAD R160, R144, UR4, RZ ;  /* 0x0000000490a07c24 */ /* 0x000fe2000f8e02ff */
[-C--:B------:R-:W-:Y:S01]  /*54e0*/  LEA.HI.X.SX32 R129, R129, R199.reuse, 0x1, P1 ;  /* 0x000000c781817211 */ /* 0x080fe200008f0eff */
[----:B------:R-:W-:Y:S01]  /*54f0*/  IMAD R122, R122, UR4, RZ ;  /* 0x000000047a7a7c24 */ /* 0x000fe2000f8e02ff */
[----:B------:R-:W-:-:S02]  /*5500*/  LEA.HI.X.SX32 R103, R104, R199, 0x1, P6 ;  /* 0x000000c768677211 */ /* 0x000fc400030f0eff */
[-C--:B------:R-:W-:Y:S02]  /*5510*/  IADD3 R132, P2, PT, R168, R198.reuse, RZ ;  /* 0x000000c6a8847210 */ /* 0x080fe40007f5e0ff */
[-C--:B------:R-:W-:Y:S02]  /*5520*/  IADD3 R138, P3, PT, R166, R198.reuse, RZ ;  /* 0x000000c6a68a7210 */ /* 0x080fe40007f7e0ff */
[-C--:B------:R-:W-:Y:S02]  /*5530*/  IADD3 R140, P1, PT, R164, R198.reuse, RZ ;  /* 0x000000c6a48c7210 */ /* 0x080fe40007f3e0ff */
[-C--:B------:R-:W-:Y:S01]  /*5540*/  IADD3 R104, P6, PT, R105, R198.reuse, RZ ;  /* 0x000000c669687210 */ /* 0x080fe20007fde0ff */
        /* <DEDUP_REMOVED lines=27> */
[----:B------:R-:W-:Y:S01]  /*5700*/  LEA.HI.X.SX32 R113, R122, R199, 0x1, P6 ;  /* 0x000000c77a717211 */ /* 0x000fe200030f0eff */
[----:B------:R-:W-:Y:S01]  /*5710*/  IMAD R135, R136, UR4, RZ ;  /* 0x0000000488877c24 */ /* 0x000fe2000f8e02ff */
[----:B------:R-:W-:-:S02]  /*5720*/  IADD3 R124, P4, PT, R125, R198, RZ ;  /* 0x000000c67d7c7210 */ /* 0x000fc40007f9e0ff */
[-C--:B------:R-:W-:Y:S02]  /*5730*/  IADD3 R152, P2, PT, R153, R198.reuse, RZ ;  /* 0x000000c699987210 */ /* 0x080fe40007f5e0ff */
[-C--:B------:R-:W-:Y:S02]  /*5740*/  IADD3 R158, P3, PT, R159, R198.reuse, RZ ;  /* 0x000000c69f9e7210 */ /* 0x080fe40007f7e0ff */
[-C--:B------:R-:W-:Y:S02]  /*5750*/  IADD3 R160, P1, PT, R161, R198.reuse, RZ ;  /* 0x000000c6a1a07210 */ /* 0x080fe40007f3e0ff */
[----:B------:R-:W-:Y:S02]  /*5760*/  IADD3 R122, P6, PT, R123, R198, RZ ;  /* 0x000000c67b7a7210 */ /* 0x000fe40007fde0ff */
[-C--:B------:R-:W-:Y:S02]  /*5770*/  LEA.HI.X.SX32 R125, R125, R199.reuse, 0x1, P4 ;  /* 0x000000c77d7d7211 */ /* 0x080fe400020f0eff */
[----:B------:R-:W-:-:S02]  /*5780*/  LEA.HI.X.SX32 R153, R153, R199, 0x1, P2 ;  /* 0x000000c799997211 */ /* 0x000fc400010f0eff */
[-C--:B------:R-:W-:Y:S02]  /*5790*/  LEA.HI.X.SX32 R159, R159, R199.reuse, 0x1, P3 ;  /* 0x000000c79f9f7211 */ /* 0x080fe400018f0eff */
[-C--:B------:R-:W-:Y:S02]  /*57a0*/  LEA.HI.X.SX32 R161, R161, R199.reuse, 0x1, P1 ;  /* 0x000000c7a1a17211 */ /* 0x080fe400008f0eff */
[----:B------:R-:W-:Y:S02]  /*57b0*/  LEA.HI.X.SX32 R123, R123, R199, 0x1, P6 ;  /* 0x000000c77b7b7211 */ /* 0x000fe400030f0eff */
[-C--:B------:R-:W-:Y:S02]  /*57c0*/  IADD3 R136, P4, PT, R137, R198.reuse, RZ ;  /* 0x000000c689887210 */ /* 0x080fe40007f9e0ff */
[-C--:B------:R-:W-:Y:S02]  /*57d0*/  IADD3 R162, P2, PT, R163, R198.reuse, RZ ;  /* 0x000000c6a3a27210 */ /* 0x080fe40007f5e0ff */
[----:B------:R-:W-:-:S02]  /*57e0*/  IADD3 R168, P3, PT, R169, R198, RZ ;  /* 0x000000c6a9a87210 */ /* 0x000fc40007f7e0ff */
[-C--:B------:R-:W-:Y:S02]  /*57f0*/  IADD3 R170, P1, PT, R171, R198.reuse, RZ ;  /* 0x000000c6abaa7210 */ /* 0x080fe40007f3e0ff */
[----:B------:R-:W-:Y:S01]  /*5800*/  IADD3 R134, P6, PT, R135, R198, RZ ;  /* 0x000000c687867210 */ /* 0x000fe20007fde0ff */
[----:B------:R-:W-:Y:S01]  /*5810*/  IMAD R155, R146, UR4, RZ ;  /* 0x00000004929b7c24 */ /* 0x000fe2000f8e02ff */
[-C--:B------:R-:W-:Y:S01]  /*5820*/  LEA.HI.X.SX32 R137, R137, R199.reuse, 0x1, P4 ;  /* 0x000000c789897211 */ /* 0x080fe200020f0eff */
[----:B------:R-:W-:Y:S01]  /*5830*/  IMAD R157, R147, UR4, RZ ;  /* 0x00000004939d7c24 */ /* 0x000fe2000f8e02ff */
[-C--:B------:R-:W-:Y:S02]  /*5840*/  LEA.HI.X.SX32 R163, R163, R199.reuse, 0x1, P2 ;  /* 0x000000c7a3a37211 */ /* 0x080fe400010f0eff */
[-C--:B------:R-:W-:Y:S02]  /*5850*/  LEA.HI.X.SX32 R169, R169, R199.reuse, 0x1, P3 ;  /* 0x000000c7a9a97211 */ /* 0x080fe400018f0eff */
[----:B------:R-:W-:-:S02]  /*5860*/  LEA.HI.X.SX32 R171, R171, R199, 0x1, P1 ;  /* 0x000000c7abab7211 */ /* 0x000fc400008f0eff */
[----:B------:R-:W-:Y:S02]  /*5870*/  LEA.HI.X.SX32 R135, R135, R199, 0x1, P6 ;  /* 0x000000c787877211 */ /* 0x000fe400030f0eff */
[-C--:B------:R-:W-:Y:S02]  /*5880*/  IADD3 R146, P4, PT, R156, R198.reuse, RZ ;  /* 0x000000c69c927210 */ /* 0x080fe40007f9e0ff */
[-C--:B------:R-:W-:Y:S02]  /*5890*/  IADD3 R172, P1, PT, R173, R198.reuse, RZ ;  /* 0x000000c6adac7210 */ /* 0x080fe40007f3e0ff */
[-C--:B------:R-:W-:Y:S02]  /*58a0*/  IADD3 R174, P2, PT, R175, R198.reuse, RZ ;  /* 0x000000c6afae7210 */ /* 0x080fe40007f5e0ff */
[-C--:B------:R-:W-:Y:S02]  /*58b0*/  IADD3 R176, P3, PT, R177, R198.reuse, RZ ;  /* 0x000000c6b1b07210 */ /* 0x080fe40007f7e0ff */
[----:B------:R-:W-:-:S02]  /*58c0*/  IADD3 R144, P6, PT, R154, R198, RZ ;  /* 0x000000c69a907210 */ /* 0x000fc40007fde0ff */
[-C--:B------:R-:W-:Y:S02]  /*58d0*/  LEA.HI.X.SX32 R147, R156, R199.reuse, 0x1, P4 ;  /* 0x000000c79c937211 */ /* 0x080fe400020f0eff */
[-C--:B------:R-:W-:Y:S02]  /*58e0*/  LEA.HI.X.SX32 R173, R173, R199.reuse, 0x1, P1 ;  /* 0x000000c7adad7211 */ /* 0x080fe400008f0eff */
[-C--:B------:R-:W-:Y:S02]  /*58f0*/  LEA.HI.X.SX32 R175, R175, R199.reuse, 0x1, P2 ;  /* 0x000000c7afaf7211 */ /* 0x080fe400010f0eff */
[-C--:B------:R-:W-:Y:S02]  /*5900*/  LEA.HI.X.SX32 R177, R177, R199.reuse, 0x1, P3 ;  /* 0x000000c7b1b17211 */ /* 0x080fe400018f0eff */
[----:B------:R-:W-:Y:S02]  /*5910*/  LEA.HI.X.SX32 R145, R154, R199, 0x1, P6 ;  /* 0x000000c79a917211 */ /* 0x000fe400030f0eff */
        /* <DEDUP_REMOVED lines=14> */
[----:B------:R-:W-:Y:S02]  /*5a00*/  IADD3 R164, P6, PT, R165, R198, RZ ;  /* 0x000000c6a5a47210 */ /* 0x000fe40007fde0ff */
[-C--:B------:R-:W-:Y:S02]  /*5a10*/  LEA.HI.X.SX32 R167, R167, R199.reuse, 0x1, P4 ;  /* 0x000000c7a7a77211 */ /* 0x080fe400020f0eff */
        /* <DEDUP_REMOVED lines=14> */
[----:B------:R-:W-:Y:S01]  /*5b00*/  SHF.R.S32.HI R23, RZ, 0x7, R0 ;  /* 0x00000007ff177819 */ /* 0x000fe20000011400 */
[----:B------:R-:W-:-:S04]  /*5b10*/  @!UP2 UIADD3 UR4, UPT, UPT, -UR11, 0x100000, URZ ;  /* 0x001000000b04a890 */ /* 0x000fc8000fffe1ff */
[----:B------:R-:W-:Y:S02]  /*5b20*/  @!UP2 USHF.L.U32 UR5, UR4, 0xb, URZ ;  /* 0x0000000b0405a899 */ /* 0x000fe400080006ff */
[----:B------:R-:W-:Y:S01]  /*5b30*/  @!UP2 USHF.L.U32 UR4, UR4, 0x1, URZ ;  /* 0x000000010404a899 */ /* 0x000fe200080006ff */
[----:B------:R-:W-:Y:S01]  /*5b40*/  SGXT R23, R23, 0x1 ;  /* 0x000000011717781a */ /* 0x000fe20000000200 */
[----:B------:R-:W-:-:S03]  /*5b50*/  VOTEU.ALL UP1, P5 ;  /* 0x0000000000ff7886 */ /* 0x000fc60002820000 */
[----:B------:R-:W-:Y:S02]  /*5b60*/  LOP3.LUT R23, R23, 0x90, RZ, 0xc0, !PT ;  /* 0x0000009017177812 */ /* 0x000fe400078ec0ff */
[----:B------:R-:W-:Y:S02]  /*5b70*/  PRMT R201, RZ, 0x7610, R201 ;  /* 0x00007610ffc97816 */ /* 0x000fe400000000c9 */
[----:B------:R-:W-:-:S03]  /*5b80*/  LOP3.LUT R23, R23, 0x7f, R0, 0x78, !PT ;  /* 0x0000007f17177812 */ /* 0x000fc600078e7800 */
[----:B------:R0:W1:Y:S01]  /*5b90*/  @!UP1 SYNCS.EXCH.64 URZ, [UR9+0xc008], UR4 ;  /* 0x00c0080409ff95b2 */ /* 0x0000620008000100 */
[----:B------:R-:W-:Y:S01]  /*5ba0*/  PRMT R252, RZ, 0x7610, R252 ;  /* 0x00007610fffc7816 */ /* 0x000fe200000000fc */
[----:B------:R-:W4:Y:S01]  /*5bb0*/  @P0 LDG.E.U8 R201, desc[UR18][R84.64] ;  /* 0x0000001254c90981 */ /* 0x000f22000c1e1100 */
[----:B------:R-:W-:Y:S02]  /*5bc0*/  PRMT R240, RZ, 0x7610, R240 ;  /* 0x00007610fff07816 */ /* 0x000fe400000000f0 */
[----:B------:R-:W-:Y:S01]  /*5bd0*/  PRMT R238, RZ, 0x7610, R238 ;  /* 0x00007610ffee7816 */ /* 0x000fe200000000ee */
[----:B--2---:R2:W-:Y:S01]  /*5be0*/  STS.U8 [R23+UR9+0x8000], R223 ;  /* 0x008000df17007988 */ /* 0x0045e20008000009 */
[----:B------:R-:W-:Y:S02]  /*5bf0*/  PRMT R236, RZ, 0x7610, R236 ;  /* 0x00007610ffec7816 */ /* 0x000fe400000000ec */
[----:B------:R-:W-:Y:S01]  /*5c00*/  PRMT R234, RZ, 0x7610, R234 ;  /* 0x00007610ffea7816 */ /* 0x000fe200000000ea */
[----:B-----5:R5:W-:Y:S01]  /*5c10*/  STS.U8 [R23+UR9+0x8200], R221 ;  /* 0x008200dd17007988 */ /* 0x020be20008000009 */
[----:B------:R-:W-:-:S02]  /*5c20*/  PRMT R235, RZ, 0x7610, R235 ;  /* 0x00007610ffeb7816 */ /* 0x000fc400000000eb */
[----:B------:R-:W-:Y:S01]  /*5c30*/  PRMT R233, RZ, 0x7610, R233 ;  /* 0x00007610ffe97816 */ /* 0x000fe200000000e9 */
[----:B---3--:R3:W-:Y:S01]  /*5c40*/  STS.U8 [R23+UR9+0x8400], R219 ;  /* 0x008400db17007988 */ /* 0x0087e20008000009 */
[----:B------:R-:W-:Y:S02]  /*5c50*/  PRMT R231, RZ, 0x7610, R231 ;  /* 0x00007610ffe77816 */ /* 0x000fe400000000e7 */
[----:B------:R-:W-:Y:S01]  /*5c60*/  PRMT R229, RZ, 0x7610, R229 ;  /* 0x00007610ffe57816 */ /* 0x000fe200000000e5 */
[----:B----4-:R4:W-:Y:S01]  /*5c70*/  STS.U8 [R23+UR9+0x8600], R217 ;  /* 0x008600d917007988 */ /* 0x0109e20008000009 */
[----:B------:R-:W-:Y:S02]  /*5c80*/  PRMT R227, RZ, 0x7610, R227 ;  /* 0x00007610ffe37816 */ /* 0x000fe400000000e3 */
[----:B------:R-:W-:Y:S01]  /*5c90*/  PRMT R225, RZ, 0x7610, R225 ;  /* 0x00007610ffe17816 */ /* 0x000fe200000000e1 */
[----:B------:R0:W-:Y:S01]  /*5ca0*/  STS.U8 [R23+UR9+0x8800], R215 ;  /* 0x008800d717007988 */ /* 0x0001e20008000009 */
[----:B--2---:R-:W-:-:S02]  /*5cb0*/  PRMT R223, RZ, 0x7610, R223 ;  /* 0x00007610ffdf7816 */ /* 0x004fc400000000df */
[----:B-----5:R-:W-:Y:S01]  /*5cc0*/  PRMT R221, RZ, 0x7610, R221 ;  /* 0x00007610ffdd7816 */ /* 0x020fe200000000dd */
[----:B------:R2:W-:Y:S01]  /*5cd0*/  STS.U8 [R23+UR9+0x8a00], R213 ;  /* 0x008a00d517007988 */ /* 0x0005e20008000009 */
[----:B---3--:R-:W-:Y:S02]  /*5ce0*/  PRMT R219, RZ, 0x7610, R219 ;  /* 0x00007610ffdb7816 */ /* 0x008fe400000000db */
[----:B----4-:R-:W-:Y:S01]  /*5cf0*/  PRMT R217, RZ, 0x7610, R217 ;  /* 0x00007610ffd97816 */ /* 0x010fe200000000d9 */
[----:B------:R3:W-:Y:S01]  /*5d00*/  STS.U8 [R23+UR9+0x8c00], R211 ;  /* 0x008c00d317007988 */ /* 0x0007e20008000009 */
[----:B0-----:R-:W-:-:S03]  /*5d10*/  PRMT R215, RZ, 0x7610, R215 ;  /* 0x00007610ffd77816 */ /* 0x001fc600000000d7 */
[----:B------:R0:W-:Y:S01]  /*5d20*/  STS.U8 [R23+UR9+0x8e00], R205 ;  /* 0x008e00cd17007988 */ /* 0x0001e20008000009 */
[----:B--2---:R-:W-:-:S03]  /*5d30*/  PRMT R213, RZ, 0x7610, R213 ;  /* 0x00007610ffd57816 */ /* 0x004fc600000000d5 */
[----:B------:R2:W-:Y:S01]  /*5d40*/  STS.U8 [R23+UR9+0x9000], R203 ;  /* 0x009000cb17007988 */ /* 0x0005e20008000009 */
[----:B---3--:R-:W-:-:S03]  /*5d50*/  PRMT R211, RZ, 0x7610, R211 ;  /* 0x00007610ffd37816 */ /* 0x008fc600000000d3 */
[----:B------:R3:W-:Y:S01]  /*5d60*/  STS.U8 [R23+UR9+0x9200], R131 ;  /* 0x0092008317007988 */ /* 0x0007e20008000009 */
[----:B0-----:R-:W-:-:S03]  /*5d70*/  PRMT R205, RZ, 0x7610, R205 ;  /* 0x00007610ffcd7816 */ /* 0x001fc600000000cd */
[----:B------:R0:W-:Y:S01]  /*5d80*/  STS.U8 [R23+UR9+0x9800], R200 ;  /* 0x009800c817007988 */ /* 0x0001e20008000009 */
[----:B--2---:R-:W-:-:S03]  /*5d90*/  PRMT R203, RZ, 0x7610, R203 ;  /* 0x00007610ffcb7816 */ /* 0x004fc600000000cb */
[----:B------:R2:W-:Y:S01]  /*5da0*/  STS.U8 [R23+UR9+0x9a00], R202 ;  /* 0x009a00ca17007988 */ /* 0x0005e20008000009 */
[----:B---3--:R-:W-:-:S03]  /*5db0*/  PRMT R131, RZ, 0x7610, R131 ;  /* 0x00007610ff837816 */ /* 0x008fc60000000083 */
[----:B------:R3:W-:Y:S01]  /*5dc0*/  STS.U8 [R23+UR9+0x9400], R232 ;  /* 0x009400e817007988 */ /* 0x0007e20008000009 */
[----:B0-----:R-:W-:-:S03]  /*5dd0*/  LOP3.LUT R200, R23, 0x20, RZ, 0x3c, !PT ;  /* 0x0000002017c87812 */ /* 0x001fc600078e3cff */
[----:B------:R0:W-:Y:S01]  /*5de0*/  STS.U8 [R23+UR9+0x9600], R230 ;  /* 0x009600e617007988 */ /* 0x0001e20008000009 */
[----:B--2---:R-:W-:-:S03]  /*5df0*/  PRMT R202, RZ, 0x7610, R202 ;  /* 0x00007610ffca7816 */ /* 0x004fc600000000ca */
[----:B------:R2:W-:Y:S01]  /*5e00*/  STS.U8 [R23+UR9+0x9c00], R204 ;  /* 0x009c00cc17007988 */ /* 0x0005e20008000009 */
[----:B------:R-:W-:-:S03]  /*5e10*/  PRMT R130, RZ, 0x7610, R130 ;  /* 0x00007610ff827816 */ /* 0x000fc60000000082 */
[----:B------:R4:W-:Y:S01]  /*5e20*/  STS.U8 [R23+UR9+0x9e00], R206 ;  /* 0x009e00ce17007988 */ /* 0x0009e20008000009 */
[----:B---3--:R-:W-:Y:S02]  /*5e30*/  PRMT R232, RZ, 0x7610, R232 ;  /* 0x00007610ffe87816 */ /* 0x008fe400000000e8 */
[----:B0-----:R-:W-:Y:S01]  /*5e40*/  PRMT R230, RZ, 0x7610, R230 ;  /* 0x00007610ffe67816 */ /* 0x001fe200000000e6 */
[----:B------:R-:W3:Y:S01]  /*5e50*/  @P0 LDG.E.U8 R252, desc[UR18][R86.64] ;  /* 0x0000001256fc0981 */ /* 0x000ee2000c1e1100 */
[----:B--2---:R-:W-:-:S03]  /*5e60*/  PRMT R204, RZ, 0x7610, R204 ;  /* 0x00007610ffcc7816 */ /* 0x004fc600000000cc */
[----:B------:R-:W2:Y:S01]  /*5e70*/  @P0 LDG.E.U8 R240, desc[UR18][R98.64] ;  /* 0x0000001262f00981 */ /* 0x000ea2000c1e1100 */
[----:B----4-:R-:W-:-:S03]  /*5e80*/  PRMT R206, RZ, 0x7610, R206 ;  /* 0x00007610ffce7816 */ /* 0x010fc600000000ce */
[----:B------:R-:W4:Y:S04]  /*5e90*/  @P0 LDG.E.U8 R238, desc[UR18][R100.64] ;  /* 0x0000001264ee0981 */ /* 0x000f28000c1e1100 */
[----:B------:R-:W5:Y:S04]  /*5ea0*/  @P0 LDG.E.U8 R236, desc[UR18][R102.64] ;  /* 0x0000001266ec0981 */ /* 0x000f68000c1e1100 */
[----:B------:R-:W2:Y:S04]  /*5eb0*/  @P0 LDG.E.U8 R234, desc[UR18][R104.64] ;  /* 0x0000001268ea0981 */ /* 0x000ea8000c1e1100 */
[----:B------:R0:W-:Y:S04]  /*5ec0*/  STS.U8 [R200+UR9+0x8100], R208 ;  /* 0x008100d0c8007988 */ /* 0x0001e80008000009 */
[----:B------:R1:W-:Y:S04]  /*5ed0*/  STS.U8 [R200+UR9+0x8500], R210 ;  /* 0x008500d2c8007988 */ /* 0x0003e80008000009 */
[----:B------:R1:W-:Y:S01]  /*5ee0*/  STS.U8 [R200+UR9+0x8900], R212 ;  /* 0x008900d4c8007988 */ /* 0x0003e20008000009 */
[----:B0-----:R-:W-:-:S03]  /*5ef0*/  PRMT R208, RZ, 0x7610, R208 ;  /* 0x00007610ffd07816 */ /* 0x001fc600000000d0 */
[----:B------:R0:W-:Y:S01]  /*5f00*/  STS.U8 [R200+UR9+0x8300], R214 ;  /* 0x008300d6c8007988 */ /* 0x0001e20008000009 */
[----:B-1----:R-:W-:-:S03]  /*5f10*/  PRMT R210, RZ, 0x7610, R210 ;  /* 0x00007610ffd27816 */ /* 0x002fc600000000d2 */
[----:B------:R1:W-:Y:S01]  /*5f20*/  STS.U8 [R200+UR9+0x8700], R216 ;  /* 0x008700d8c8007988 */ /* 0x0003e20008000009 */
[----:B------:R-:W-:-:S03]  /*5f30*/  PRMT R212, RZ, 0x7610, R212 ;  /* 0x00007610ffd47816 */ /* 0x000fc600000000d4 */
        /* <DEDUP_REMOVED lines=22> */
[----:B------:R-:W5:Y:S01]  /*60a0*/  @P0 LDG.E.U8 R235, desc[UR18][R72.64] ;  /* 0x0000001248eb0981 */ /* 0x000f62000c1e1100 */
[----:B------:R-:W-:-:S03]  /*60b0*/  PRMT R241, RZ, 0x7610, R241 ;  /* 0x00007610fff17816 */ /* 0x000fc600000000f1 */
[----:B------:R-:W5:Y:S01]  /*60c0*/  @P0 LDG.E.U8 R233, desc[UR18][R110.64] ;  /* 0x000000126ee90981 */ /* 0x000f62000c1e1100 */
[----:B0-----:R-:W-:-:S03]  /*60d0*/  PRMT R243, RZ, 0x7610, R243 ;  /* 0x00007610fff37816 */ /* 0x001fc600000000f3 */
[----:B------:R-:W5:Y:S04]  /*60e0*/  @P0 LDG.E.U8 R231, desc[UR18][R116.64] ;  /* 0x0000001274e70981 */ /* 0x000f68000c1e1100 */
        /* <DEDUP_REMOVED lines=13> */
[----:B------:R0:W-:Y:S04]  /*61c0*/  STS.U8 [R23+UR9], R245 ;  /* 0x000000f517007988 */ /* 0x0001e80008000009 */
        /* <DEDUP_REMOVED lines=51> */
[----:B------:R0:W-:Y:S04]  /*6500*/  STS.U8 [R23+UR9+0x1400], R201 ;  /* 0x001400c917007988 */ /* 0x0001e80008000009 */
[----:B---3--:R-:W-:Y:S01]  /*6510*/  STS.U8 [R23+UR9+0x1800], R252 ;  /* 0x001800fc17007988 */ /* 0x008fe20008000009 */
[----:B0-----:R-:W-:-:S03]  /*6520*/  LOP3.LUT R201, R23, 0x40, RZ, 0x3c, !PT ;  /* 0x0000004017c97812 */ /* 0x001fc600078e3cff */
[----:B--2---:R-:W-:Y:S04]  /*6530*/  STS.U8 [R23+UR9+0x3000], R240 ;  /* 0x003000f017007988 */ /* 0x004fe80008000009 */
[----:B----4-:R-:W-:Y:S04]  /*6540*/  STS.U8 [R23+UR9+0x3400], R238 ;  /* 0x003400ee17007988 */ /* 0x010fe80008000009 */
[----:B-----5:R-:W-:Y:S04]  /*6550*/  STS.U8 [R23+UR9+0x3800], R236 ;  /* 0x003800ec17007988 */ /* 0x020fe80008000009 */
[----:B------:R-:W-:Y:S01]  /*6560*/  STS.U8 [R23+UR9+0x3c00], R234 ;  /* 0x003c00ea17007988 */ /* 0x000fe20008000009 */
[----:B------:R-:W-:-:S03]  /*6570*/  UISETP.NE.U32.AND UP1, UPT, UR17, URZ, UPT ;  /* 0x000000ff1100728c */ /* 0x000fc6000bf25070 */
[----:B------:R-:W-:Y:S04]  /*6580*/  STS.U8 [R200+UR9+0x100], R235 ;  /* 0x000100ebc8007988 */ /* 0x000fe80008000009 */
        /* <DEDUP_REMOVED lines=14> */
[----:B------:R-:W-:Y:S01]  /*6670*/  STS.U8 [R200+UR9+0x3d00], R205 ;  /* 0x003d00cdc8007988 */ /* 0x000fe20008000009 */
[----:B------:R-:W-:-:S03]  /*6680*/  UISETP.LT.OR UP3, UPT, UR16, 0x80, UP1 ;  /* 0x000000801000788c */ /* 0x000fc60008f61670 */
[----:B------:R0:W-:Y:S04]  /*6690*/  STS.U8 [R201+UR9+0x200], R202 ;  /* 0x000200cac9007988 */ /* 0x0001e80008000009 */
[----:B------:R1:W-:Y:S01]  /*66a0*/  STS.U8 [R201+UR9+0x600], R204 ;  /* 0x000600ccc9007988 */ /* 0x0003e20008000009 */
[----:B0-----:R-:W-:-:S03]  /*66b0*/  LOP3.LUT R202, R23, 0x60, RZ, 0x3c, !PT ;  /* 0x0000006017ca7812 */ /* 0x001fc600078e3cff */
[----:B------:R1:W-:Y:S04]  /*66c0*/  STS.U8 [R201+UR9+0xa00], R206 ;  /* 0x000a00cec9007988 */ /* 0x0003e80008000009 */
        /* <DEDUP_REMOVED lines=28> */
[----:B------:R1:W-:Y:S01]  /*6890*/  STS.U8 [R202+UR9+0x3b00], R242 ;  /* 0x003b00f2ca007988 */ /* 0x0003e20008000009 */
[----:B------:R0:W-:Y:S06]  /*68a0*/  MEMBAR.ALL.CTA ;  /* 0x0000000000007992 */ /* 0x0001ec0000008000 */
[----:B0-----:R-:W0:Y:S01]  /*68b0*/  FENCE.VIEW.ASYNC.S ;  /* 0x00000000000073c6 */ /* 0x001e220000000000 */
[----:B------:R-:W-:Y:S01]  /*68c0*/  UISETP.GE.AND UP2, UPT, UR16, 0x100, UPT ;  /* 0x000001001000788c */ /* 0x000fe2000bf46270 */
[----:B0-----:R-:W-:Y:S06]  /*68d0*/  BAR.SYNC.DEFER_BLOCKING 0x0 ;  /* 0x0000000000007b1d */ /* 0x001fec0000010000 */
[----:B------:R-:W-:Y:S05]  /*68e0*/  BRA.U UP3, `(.L_x_6) ;  /* 0x0000000103847547 */ /* 0x000fea000b800000 */
[----:B------:R-:W-:Y:S02]  /*68f0*/  UIADD3 UR4, UPT, UPT, UR9, 0x8000, URZ ;  /* 0x0000800009047890 */ /* 0x000fe4000fffe0ff */
[----:B------:R-:W-:Y:S02]  /*6900*/  USHF.R.U32.HI UR14, URZ, 0x4, UR9 ;  /* 0x00000004ff0e7899 */ /* 0x000fe40008011609 */
[----:B------:R-:W-:Y:S02]  /*6910*/  USHF.R.U32.HI UR4, URZ, 0x4, UR4 ;  /* 0x00000004ff047899 */ /* 0x000fe40008011604 */
[----:B------:R-:W-:Y:S02]  /*6920*/  USGXT.U32 UR14, UR14, 0xe ;  /* 0x0000000e0e0e789a */ /* 0x000fe40008000000 */
[----:B------:R-:W-:Y:S02]  /*6930*/  USGXT.U32 UR12, UR4, 0xe ;  /* 0x0000000e040c789a */ /* 0x000fe40008000000 */
[----:B------:R-:W-:-:S02]  /*6940*/  UIADD3 UR30, UP4, UPT, UR14, 0x2, URZ ;  /* 0x000000020e1e7890 */ /* 0x000fc4000ff9e0ff */
[----:B------:R-:W-:Y:S01]  /*6950*/  UIADD3 UR32, UP3, UPT, UR12, 0x80, URZ ;  /* 0x000000800c207890 */ /* 0x000fe2000ff7e0ff */
[----:B------:R-:W-:Y:S01]  /*6960*/  UMOV UR4, URZ ;  /* 0x000000ff00047c82 */ /* 0x000fe20008000000 */
[----:B------:R-:W-:Y:S01]  /*6970*/  UMOV UR34, 0x0 ;  /* 0x0000000000227882 */ /* 0x000fe20000000000 */
[----:B------:R-:W-:Y:S02]  /*6980*/  UIADD3.X UR31, UPT, UPT, UR4, 0x40004040, URZ, UP4, !UPT ;  /* 0x40004040041f7890 */ /* 0x000fe4000a7fe4ff */
[----:B------:R-:W-:Y:S02]  /*6990*/  UIADD3.X UR33, UPT, UPT, UR4, -0x7fffbfe0, URZ, UP3, !UPT ;  /* 0x8000402004217890 */ /* 0x000fe40009ffe4ff */
[----:B------:R-:W-:Y:S02]  /*69a0*/  UIADD3.64 UR24, UPT, UPT, UR30, 0x2, URZ ;  /* 0x000000021e187897 */ /* 0x000fe4000fffe0ff */
[----:B------:R-:W-:Y:S02]  /*69b0*/  UIADD3.64 UR22, UPT, UPT, UR32, 0x80, URZ ;  /* 0x0000008020167897 */ /* 0x000fe4000fffe0ff */
[----:B------:R-:W-:-:S02]  /*69c0*/  UIADD3.64 UR28, UPT, UPT, UR30, 0x4, URZ ;  /* 0x000000041e1c7897 */ /* 0x000fc4000fffe0ff */
[----:B------:R-:W-:Y:S01]  /*69d0*/  UIADD3.64 UR26, UPT, UPT, UR32, 0x100, URZ ;  /* 0x00000100201a7897 */ /* 0x000fe2000fffe0ff */
[----:B------:R-:W-:Y:S01]  /*69e0*/  UMOV UR35, 0x4208010 ;  /* 0x0420801000237882 */ /* 0x000fe20000000000 */
[----:B------:R-:W-:Y:S01]  /*69f0*/  UMOV UR15, 0x40004040 ;  /* 0x40004040000f7882 */ /* 0x000fe20000000000 */
[----:B------:R-:W-:Y:S01]  /*6a00*/  UMOV UR13, 0x80004020 ;  /* 0x80004020000d7882 */ /* 0x000fe20000000000 */
[----:B------:R-:W-:Y:S01]  /*6a10*/  UMOV UR36, 0x0 ;  /* 0x0000000000247882 */ /* 0x000fe20000000000 */
[----:B------:R-:W-:Y:S01]  /*6a20*/  UMOV UR37, 0x4208010 ;  /* 0x0420801000257882 */ /* 0x000fe20000000000 */
[----:B------:R-:W-:Y:S01]  /*6a30*/  UMOV UR38, 0x0 ;  /* 0x0000000000267882 */ /* 0x000fe20000000000 */
[----:B------:R-:W-:Y:S01]  /*6a40*/  UMOV UR39, 0x4208010 ;  /* 0x0420801000277882 */ /* 0x000fe20000000000 */
[----:B------:R-:W-:Y:S01]  /*6a50*/  UMOV UR4, UR6 ;  /* 0x0000000600047c82 */ /* 0x000fe20008000000 */
[----:B------:R-:W-:Y:S01]  /*6a60*/  UMOV UR5, URZ ;  /* 0x000000ff00057c82 */ /* 0x000fe20008000000 */
[----:B------:R0:W-:Y:S01]  /*6a70*/  UTCQMMA gdesc[UR12], gdesc[UR14], tmem[UR8], tmem[UR34], idesc[UR35], !UPT ;  /* 0x00ff220e0c0075ea */ /* 0x0001e2000f800308 */
[----:B------:R-:W-:Y:S01]  /*6a80*/  UMOV UR40, 0x0 ;  /* 0x0000000000287882 */ /* 0x000fe20000000000 */
[----:B------:R-:W-:Y:S01]  /*6a90*/  UMOV UR41, 0x4208010 ;  /* 0x0420801000297882 */ /* 0x000fe20000000000 */
[----:B------:R0:W-:Y:S01]  /*6aa0*/  UTCQMMA gdesc[UR32], gdesc[UR30], tmem[UR8], tmem[UR36], idesc[UR37], UPT ;  /* 0x00ff241e200075ea */ /* 0x0001e2000b800308 */
[----:B------:R-:W-:Y:S01]  /*6ab0*/  UMOV UR4, UR4 ;  /* 0x0000000400047c82 */ /* 0x000fe20008000000 */
[----:B------:R0:W-:Y:S01]  /*6ac0*/  UTCQMMA gdesc[UR22], gdesc[UR24], tmem[UR8], tmem[UR38], idesc[UR39], UPT ;  /* 0x00ff2618160075ea */ /* 0x0001e2000b800308 */
[----:B------:R0:W-:Y:S01]  /*6ad0*/  UTCQMMA gdesc[UR26], gdesc[UR28], tmem[UR8], tmem[UR40], idesc[UR41], UPT ;  /* 0x00ff281c1a0075ea */ /* 0x0001e2000b800308 */
[----:B------:R0:W-:Y:S01]  /*6ae0*/  UTCBAR [UR4], URZ ;  /* 0x000000ff040073e9 */ /* 0x0001e200080000ff */
[----:B------:R-:W-:Y:S01]  /*6af0*/  NOP ;  /* 0x0000000000007918 */ /* 0x000fe20000000000 */
.L_x_6:
[----:B0-----:R-:W-:Y:S01]  /*6b00*/  UMOV UR4, URZ ;  /* 0x000000ff00047c82 */ /* 0x001fe20008000000 */
[----:B------:R-:W-:Y:S05]  /*6b10*/  BRA.U !UP2, `(.L_x_7) ;  /* 0x000000250ac87547 */ /* 0x000fea000b800000 */
[----:B------:R-:W-:Y:S01]  /*6b20*/  USHF.R.S32.HI UR7, URZ, 0x1f, UR16 ;  /* 0x0000001fff077899 */ /* 0x000fe20008011410 */
[----:B------:R-:W-:Y:S01]  /*6b30*/  IMAD.MOV.U32 R131, RZ, RZ, RZ ;  /* 0x000000ffff837224 */ /* 0x000fe200078e00ff */
[----:B------:R-:W-:Y:S02]  /*6b40*/  UIADD3 UR11, UPT, UPT, UR9, 0xa000, URZ ;  /* 0x0000a000090b7890 */ /* 0x000fe4000fffe0ff */
[----:B------:R-:W-:Y:S02]  /*6b50*/  UIADD3 UR12, UPT, UPT, UR9, 0x4000, URZ ;  /* 0x00004000090c7890 */ /* 0x000fe4000fffe0ff */
[----:B------:R-:W-:Y:S02]  /*6b60*/  USHF.R.U32.HI UR11, URZ, 0x4, UR11 ;  /* 0x00000004ff0b7899 */ /* 0x000fe4000801160b */
[----:B------:R-:W-:Y:S02]  /*6b70*/  USHF.R.U32.HI UR14, URZ, 0x4, UR12 ;  /* 0x00000004ff0e7899 */ /* 0x000fe4000801160c */
[----:B------:R-:W-:-:S02]  /*6b80*/  ULEA.HI UR7, UR7, UR16, URZ, 0x7 ;  /* 0x0000001007077291 */ /* 0x000fc4000f8f38ff */
[----:B------:R-:W-:Y:S02]  /*6b90*/  USGXT.U32 UR12, UR11, 0xe ;  /* 0x0000000e0b0c789a */ /* 0x000fe40008000000 */
[----:B------:R-:W-:Y:S02]  /*6ba0*/  USGXT.U32 UR14, UR14, 0xe ;  /* 0x0000000e0e0e789a */ /* 0x000fe40008000000 */
[----:B------:R-:W-:Y:S02]  /*6bb0*/  USHF.R.S32.HI UR7, URZ, 0x7, UR7 ;  /* 0x00000007ff077899 */ /* 0x000fe40008011407 */
[----:B------:R-:W-:Y:S02]  /*6bc0*/  UIADD3 UR22, UP2, UPT, UR12, 0x80, URZ ;  /* 0x000000800c167890 */ /* 0x000fe4000ff5e0ff */
[----:B------:R-:W-:Y:S02]  /*6bd0*/  UIADD3 UR24, UP3, UPT, UR14, 0x2, URZ ;  /* 0x000000020e187890 */ /* 0x000fe4000ff7e0ff */
[----:B------:R-:W-:Y:S01]  /*6be0*/  UISETP.LT.AND UP4, UPT, UR7, 0x2, UPT ;  /* 0x000000020700788c */ /* 0x000fe2000bf81270 */
[----:B------:R-:W-:Y:S01]  /*6bf0*/  UMOV UR4, URZ ;  /* 0x000000ff00047c82 */ /* 0x000fe20008000000 */
[----:B------:R-:W-:Y:S01]  /*6c00*/  UMOV UR5, URZ ;  /* 0x000000ff00057c82 */ /* 0x000fe20008000000 */
[----:B------:R-:W-:-:S02]  /*6c10*/  UIADD3.X UR23, UPT, UPT, UR4, -0x7fffbfe0, URZ, UP2, !UPT ;  /* 0x8000402004177890 */ /* 0x000fc400097fe4ff */
[----:B------:R-:W-:Y:S02]  /*6c20*/  UIADD3.X UR25, UPT, UPT, UR5, 0x40004040, URZ, UP3, !UPT ;  /* 0x4000404005197890 */ /* 0x000fe40009ffe4ff */
[----:B------:R-:W-:Y:S02]  /*6c30*/  USEL UR7, UR7, 0x2, !UP4 ;  /* 0x0000000207077887 */ /* 0x000fe4000e000000 */
[----:B------:R-:W-:Y:S01]  /*6c40*/  UIADD3 UR20, UPT, UPT, UR20, -0x80, URZ ;  /* 0xffffff8014147890 */ /* 0x000fe2000fffe0ff */
[----:B------:R-:W0:Y:S01]  /*6c50*/  LDCU.64 UR40, c[0x0][0x3a8] ;  /* 0x00007500ff2877ac */ /* 0x000e220008000a00 */
[----:B------:R-:W-:Y:S02]  /*6c60*/  UIADD3 UR11, UPT, UPT, UR7, -0x1, URZ ;  /* 0xffffffff070b7890 */ /* 0x000fe4000fffe0ff */
[----:B------:R-:W-:Y:S02]  /*6c70*/  UIADD3.64 UR26, UPT, UPT, UR22, 0x80, URZ ;  /* 0x00000080161a7897 */ /* 0x000fe4000fffe0ff */
[----:B------:R-:W-:-:S02]  /*6c80*/  UIADD3.64 UR28, UPT, UPT, UR24, 0x2, URZ ;  /* 0x00000002181c7897 */ /* 0x000fc4000fffe0ff */
[----:B------:R-:W-:Y:S02]  /*6c90*/  UIADD3.64 UR30, UPT, UPT, UR22, 0x100, URZ ;  /* 0x00000100161e7897 */ /* 0x000fe4000fffe0ff */
[----:B------:R-:W-:Y:S01]  /*6ca0*/  UIADD3.64 UR32, UPT, UPT, UR24, 0x4, URZ ;  /* 0x0000000418207897 */ /* 0x000fe2000fffe0ff */
[----:B------:R-:W-:-:S11]  /*6cb0*/  UMOV UR21, 0x1 ;  /* 0x0000000100157882 */ /* 0x000fd60000000000 */
.L_x_10:
[----:B0-----:R-:W-:Y:S01]  /*6cc0*/  USHF.L.U32 UR13, UR41, 0x7, URZ ;  /* 0x00000007290d7899 */ /* 0x001fe200080006ff */
[----:B------:R-:W-:Y:S01]  /*6cd0*/  IMAD.U32 R131, R131, -0x80000000, RZ ;  /* 0x8000000083837824 */ /* 0x000fe200078e00ff */
[----:B------:R-:W-:Y:S01]  /*6ce0*/  USHF.L.U32 UR4, UR40, 0x7, URZ ;  /* 0x0000000728047899 */ /* 0x000fe200080006ff */
[----:B-1----:R-:W-:Y:S01]  /*6cf0*/  SHF.R.U32.HI R130, RZ, 0x6, R0 ;  /* 0x00000006ff827819 */ /* 0x002fe20000011600 */
[----:B------:R-:W-:Y:S01]  /*6d00*/  USHF.R.S32.HI UR15, URZ, 0x1f, UR13 ;  /* 0x0000001fff0f7899 */ /* 0x000fe2000801140d */
[----:B------:R-:W-:Y:S01]  /*6d10*/  PRMT R209, RZ, 0x7610, R209 ;  /* 0x00007610ffd17816 */ /* 0x000fe200000000d1 */
[----:B------:R-:W-:Y:S01]  /*6d20*/  USHF.R.S32.HI UR7, URZ, 0x1f, UR4 ;  /* 0x0000001fff077899 */ /* 0x000fe20008011404 */
[----:B------:R-:W-:Y:S02]  /*6d30*/  IADD3 R196, P3, PT, R196, UR13, RZ ;  /* 0x0000000dc4c47c10 */ /* 0x000fe4000ff7e0ff */
[----:B------:R-:W-:Y:S02]  /*6d40*/  IADD3 R198, P2, PT, R198, UR13, RZ ;  /* 0x0000000dc6c67c10 */ /* 0x000fe4000ff5e0ff */
[----:B------:R-:W-:-:S02]  /*6d50*/  IADD3.X R197, PT, PT, R197, UR15, RZ, P3, !PT ;  /* 0x0000000fc5c57c10 */ /* 0x000fc40009ffe4ff */
[----:B------:R-:W-:Y:S02]  /*6d60*/  IADD3 R190, P3, PT, R190, UR13, RZ ;  /* 0x0000000dbebe7c10 */ /* 0x000fe4000ff7e0ff */
[----:B------:R-:W-:Y:S02]  /*6d70*/  IADD3 R76, P4, PT, R76, UR13, RZ ;  /* 0x0000000d4c4c7c10 */ /* 0x000fe4000ff9e0ff */
[----:B------:R-:W-:Y:S02]  /*6d80*/  IADD3.X R191, PT, PT, R191, UR15, RZ, P3, !PT ;  /* 0x0000000fbfbf7c10 */ /* 0x000fe40009ffe4ff */
[----:B------:R-:W-:Y:S02]  /*6d90*/  IADD3 R184, P3, PT, R184, UR13, RZ ;  /* 0x0000000db8b87c10 */ /* 0x000fe4000ff7e0ff */
[----:B------:R-:W-:Y:S02]  /*6da0*/  IADD3.X R199, PT, PT, R199, UR15, RZ, P2, !PT ;  /* 0x0000000fc7c77c10 */ /* 0x000fe400097fe4ff */
[----:B------:R-:W-:-:S02]  /*6db0*/  IADD3.X R185, PT, PT, R185, UR15, RZ, P3, !PT ;  /* 0x0000000fb9b97c10 */ /* 0x000fc40009ffe4ff */
[----:B------:R-:W-:Y:S02]  /*6dc0*/  IADD3 R178, P3, PT, R178, UR13, RZ ;  /* 0x0000000db2b27c10 */ /* 0x000fe4000ff7e0ff */
[----:B------:R-:W-:Y:S02]  /*6dd0*/  IADD3 R104, P6, PT, R104, UR13, RZ ;  /* 0x0000000d68687c10 */ /* 0x000fe4000ffde0ff */
[----:B------:R-:W-:Y:S02]  /*6de0*/  IADD3.X R179, PT, PT, R179, UR15, RZ, P3, !PT ;  /* 0x0000000fb3b37c10 */ /* 0x000fe40009ffe4ff */
[----:B------:R-:W-:Y:S02]  /*6df0*/  IADD3 R172, P3, PT, R172, UR13, RZ ;  /* 0x0000000dacac7c10 */ /* 0x000fe4000ff7e0ff */
[----:B------:R-:W-:Y:S02]  /*6e00*/  IADD3 R192, P2, PT, R192, UR13, RZ ;  /* 0x0000000dc0c07c10 */ /* 0x000fe4000ff5e0ff */
[----:B------:R-:W-:-:S02]  /*6e10*/  IADD3.X R173, PT, PT, R173, UR15, RZ, P3, !PT ;  /* 0x0000000fadad7c10 */ /* 0x000fc40009ffe4ff */
[----:B------:R-:W-:Y:S02]  /*6e20*/  IADD3.X R77, PT, PT, R77, UR15, RZ, P4, !PT ;  /* 0x0000000f4d4d7c10 */ /* 0x000fe4000a7fe4ff */
[----:B------:R-:W-:Y:S02]  /*6e30*/  IADD3 R166, P3, PT, R166, UR13, RZ ;  /* 0x0000000da6a67c10 */ /* 0x000fe4000ff7e0ff */
[----:B------:R-:W-:Y:S02]  /*6e40*/  IADD3 R194, P4, PT, R194, UR13, RZ ;  /* 0x0000000dc2c27c10 */ /* 0x000fe4000ff9e0ff */
[----:B------:R-:W-:Y:S02]  /*6e50*/  IADD3.X R105, PT, PT, R105, UR15, RZ, P6, !PT ;  /* 0x0000000f69697c10 */ /* 0x000fe4000b7fe4ff */
[----:B------:R-:W-:Y:S02]  /*6e60*/  IADD3.X R193, PT, PT, R193, UR15, RZ, P2, !PT ;  /* 0x0000000fc1c17c10 */ /* 0x000fe400097fe4ff */
[----:B------:R-:W-:-:S02]  /*6e70*/  IADD3 R102, P6, PT, R102, UR13, RZ ;  /* 0x0000000d66667c10 */ /* 0x000fc4000ffde0ff */
[----:B------:R-:W-:Y:S02]  /*6e80*/  IADD3 R186, P2, PT, R186, UR13, RZ ;  /* 0x0000000dbaba7c10 */ /* 0x000fe4000ff5e0ff */
[----:B------:R-:W-:Y:S02]  /*6e90*/  IADD3.X R167, PT, PT, R167, UR15, RZ, P3, !PT ;  /* 0x0000000fa7a77c10 */ /* 0x000fe40009ffe4ff */
        /* <DEDUP_REMOVED lines=121> */
[----:B------:R-:W-:Y:S01]  /*7630*/  IADD3.X R55, PT, PT, R55, UR7, RZ, P3, !PT ;  /* 0x0000000737377c10 */ /* 0x000fe20009ffe4ff */
[----:B------:R-:W0:Y:S01]  /*7640*/  SYNCS.PHASECHK.TRANS64.TRYWAIT P3, [UR6], R131 ;  /* 0x00000083ff0075a7 */ /* 0x000e220008061106 */
[----:B------:R-:W-:Y:S02]  /*7650*/  IADD3 R30, P6, PT, R30, UR4, RZ ;  /* 0x000000041e1e7c10 */ /* 0x000fe4000ffde0ff */
[----:B------:R-:W-:-:S02]  /*7660*/  IADD3 R28, P2, PT, R28, UR4, RZ ;  /* 0x000000041c1c7c10 */ /* 0x000fc4000ff5e0ff */
[----:B------:R-:W-:Y:S02]  /*7670*/  IADD3.X R65, PT, PT, R65, UR7, RZ, P4, !PT ;  /* 0x0000000741417c10 */ /* 0x000fe4000a7fe4ff */
[----:B------:R-:W-:Y:S02]  /*7680*/  IADD3 R60, P4, PT, R60, UR4, RZ ;  /* 0x000000043c3c7c10 */ /* 0x000fe4000ff9e0ff */
[----:B------:R-:W-:Y:S02]  /*7690*/  IADD3.X R31, PT, PT, R31, UR7, RZ, P6, !PT ;  /* 0x000000071f1f7c10 */ /* 0x000fe4000b7fe4ff */
[----:B------:R-:W-:Y:S02]  /*76a0*/  IADD3.X R29, PT, PT, R29, UR7, RZ, P2, !PT ;  /* 0x000000071d1d7c10 */ /* 0x000fe400097fe4ff */
        /* <DEDUP_REMOVED lines=32> */
[----:B------:R-:W-:Y:S02]  /*78b0*/  SGXT.U32 R130, R130, 0x2 ;  /* 0x000000028282781a */ /* 0x000fe40000000000 */
[----:B------:R-:W-:Y:S02]  /*78c0*/  IADD3.X R11, PT, PT, R11, UR7, RZ, P4, !PT ;  /* 0x000000070b0b7c10 */ /* 0x000fe4000a7fe4ff */
[----:B------:R-:W-:Y:S02]  /*78d0*/  IADD3 R44, P4, PT, R44, UR4, RZ ;  /* 0x000000042c2c7c10 */ /* 0x000fe4000ff9e0ff */
[----:B------:R-:W-:Y:S02]  /*78e0*/  IADD3.X R9, PT, PT, R9, UR7, RZ, P6, !PT ;  /* 0x0000000709097c10 */ /* 0x000fe4000b7fe4ff */
[----:B------:R-:W-:Y:S02]  /*78f0*/  IADD3.X R7, PT, PT, R7, UR7, RZ, P2, !PT ;  /* 0x0000000707077c10 */ /* 0x000fe400097fe4ff */
[----:B------:R-:W-:-:S02]  /*7900*/  LOP3.LUT R202, R130, 0x10, RZ, 0xfc, !PT ;  /* 0x0000001082ca7812 */ /* 0x000fc400078efcff */
[----:B------:R-:W-:Y:S02]  /*7910*/  LOP3.LUT R203, R130, 0x8, RZ, 0xfc, !PT ;  /* 0x0000000882cb7812 */ /* 0x000fe400078efcff */
[----:B------:R-:W-:Y:S02]  /*7920*/  IADD3 R38, P6, PT, R38, UR4, RZ ;  /* 0x0000000426267c10 */ /* 0x000fe4000ffde0ff */
[----:B------:R-:W-:Y:S02]  /*7930*/  IADD3 R4, P2, PT, R4, UR4, RZ ;  /* 0x0000000404047c10 */ /* 0x000fe4000ff5e0ff */
[----:B------:R-:W-:Y:S02]  /*7940*/  IADD3.X R45, PT, PT, R45, UR7, RZ, P4, !PT ;  /* 0x000000072d2d7c10 */ /* 0x000fe4000a7fe4ff */
[----:B------:R-:W-:Y:S02]  /*7950*/  ISETP.GE.AND P0, PT, R202, UR20, PT ;  /* 0x00000014ca007c0c */ /* 0x000fe4000bf06270 */
[----:B------:R-:W-:-:S02]  /*7960*/  ISETP.GE.AND P1, PT, R203, UR20, PT ;  /* 0x00000014cb007c0c */ /* 0x000fc4000bf26270 */
[----:B------:R-:W-:Y:S02]  /*7970*/  ISETP.GE.AND P4, PT, R130, UR20, PT ;  /* 0x0000001482007c0c */ /* 0x000fe4000bf86270 */
[----:B------:R-:W-:Y:S02]  /*7980*/  IADD3.X R39, PT, PT, R39, UR7, RZ, P6, !PT ;  /* 0x0000000727277c10 */ /* 0x000fe4000b7fe4ff */
[----:B------:R-:W-:Y:S01]  /*7990*/  IADD3.X R5, PT, PT, R5, UR7, RZ, P2, !PT ;  /* 0x0000000705057c10 */ /* 0x000fe200097fe4ff */
[----:B0-----:R-:W-:Y:S08]  /*79a0*/  @!P3 BRA `(.L_x_8) ;  /* 0x000000300094b947 */ /* 0x001ff00003800000 */
.L_x_16:
[C---:B------:R-:W-:Y:S01]  /*79b0*/  LOP3.LUT R131, R130.reuse, 0x18, RZ, 0xfc, !PT ;  /* 0x0000001882837812 */ /* 0x040fe200078efcff */
[----:B------:R-:W2:Y:S01]  /*79c0*/  @!P4 LDG.E.U8 R209, desc[UR18][R4.64] ;  /* 0x0000001204d1c981 */ /* 0x000ea2000c1e1100 */
[----:B------:R-:W-:Y:S02]  /*79d0*/  PRMT R211, RZ, 0x7610, R211 ;  /* 0x00007610ffd37816 */ /* 0x000fe400000000d3 */
[----:B------:R-:W-:Y:S02]  /*79e0*/  ISETP.GE.AND P2, PT, R131, UR20, PT ;  /* 0x0000001483007c0c */ /* 0x000fe4000bf46270 */
[----:B------:R-:W-:Y:S02]  /*79f0*/  LOP3.LUT R131, R130, 0x20, RZ, 0xfc, !PT ;  /* 0x0000002082837812 */ /* 0x000fe400078efcff */
[----:B------:R-:W-:Y:S01]  /*7a00*/  PRMT R213, RZ, 0x7610, R213 ;  /* 0x00007610ffd57816 */ /* 0x000fe200000000d5 */
[----:B------:R-:W3:Y:S01]  /*7a10*/  @!P1 LDG.E.U8 R211, desc[UR18][R6.64] ;  /* 0x0000001206d39981 */ /* 0x000ee2000c1e1100 */
[----:B------:R-:W-:-:S02]  /*7a20*/  ISETP.GE.AND P1, PT, R131, UR20, PT ;  /* 0x0000001483007c0c */ /* 0x000fc4000bf26270 */
[C---:B------:R-:W-:Y:S02]  /*7a30*/  LOP3.LUT R131, R130.reuse, 0x28, RZ, 0xfc, !PT ;  /* 0x0000002882837812 */ /* 0x040fe400078efcff */
[----:B------:R-:W-:Y:S01]  /*7a40*/  PRMT R215, RZ, 0x7610, R215 ;  /* 0x00007610ffd77816 */ /* 0x000fe200000000d7 */
[----:B------:R-:W4:Y:S01]  /*7a50*/  @!P0 LDG.E.U8 R213, desc[UR18][R8.64] ;  /* 0x0000001208d58981 */ /* 0x000f22000c1e1100 */
[----:B------:R-:W-:Y:S02]  /*7a60*/  ISETP.GE.AND P0, PT, R131, UR20, PT ;  /* 0x0000001483007c0c */ /* 0x000fe4000bf06270 */
[----:B------:R-:W-:Y:S02]  /*7a70*/  LOP3.LUT R131, R130, 0x30, RZ, 0xfc, !PT ;  /* 0x0000003082837812 */ /* 0x000fe400078efcff */
[----:B------:R-:W-:Y:S01]  /*7a80*/  PRMT R217, RZ, 0x7610, R217 ;  /* 0x00007610ffd97816 */ /* 0x000fe200000000d9 */
[----:B------:R-:W5:Y:S01]  /*7a90*/  @!P2 LDG.E.U8 R215, desc[UR18][R10.64] ;  /* 0x000000120ad7a981 */ /* 0x000f62000c1e1100 */
[----:B------:R-:W-:-:S02]  /*7aa0*/  ISETP.GE.AND P2, PT, R131, UR20, PT ;  /* 0x0000001483007c0c */ /* 0x000fc4000bf46270 */
[C---:B------:R-:W-:Y:S02]  /*7ab0*/  LOP3.LUT R131, R130.reuse, 0x38, RZ, 0xfc, !PT ;  /* 0x0000003882837812 */ /* 0x040fe400078efcff */
[----:B------:R-:W5:Y:S01]  /*7ac0*/  @!P1 LDG.E.U8 R217, desc[UR18][R12.64] ;  /* 0x000000120cd99981 */ /* 0x000f62000c1e1100 */
[----:B------:R-:W-:Y:S02]  /*7ad0*/  PRMT R219, RZ, 0x7610, R219 ;  /* 0x00007610ffdb7816 */ /* 0x000fe400000000db */
[----:B------:R-:W-:Y:S02]  /*7ae0*/  ISETP.GE.AND P1, PT, R131, UR20, PT ;  /* 0x0000001483007c0c */ /* 0x000fe4000bf26270 */
[----:B------:R-:W-:Y:S02]  /*7af0*/  LOP3.LUT R131, R130, 0x40, RZ, 0xfc, !PT ;  /* 0x0000004082837812 */ /* 0x000fe400078efcff */
[----:B------:R-:W-:Y:S01]  /*7b00*/  PRMT R223, RZ, 0x7610, R223 ;  /* 0x00007610ffdf7816 */ /* 0x000fe200000000df */
[----:B------:R-:W5:Y:S01]  /*7b10*/  @!P0 LDG.E.U8 R219, desc[UR18][R14.64] ;  /* 0x000000120edb8981 */ /* 0x000f62000c1e1100 */
[----:B------:R-:W-:-:S02]  /*7b20*/  ISETP.GE.AND P0, PT, R131, UR20, PT ;  /* 0x0000001483007c0c */ /* 0x000fc4000bf06270 */
[----:B------:R-:W-:Y:S02]  /*7b30*/  PRMT R221, RZ, 0x7610, R221 ;  /* 0x00007610ffdd7816 */ /* 0x000fe400000000dd */
[----:B------:R-:W-:-:S03]  /*7b40*/  LOP3.LUT R131, R130, 0x50, RZ, 0xfc, !PT ;  /* 0x0000005082837812 */ /* 0x000fc600078efcff */
[----:B------:R-:W5:Y:S01]  /*7b50*/  @!P1 LDG.E.U8 R223, desc[UR18][R18.64] ;  /* 0x0000001212df9981 */ /* 0x000f62000c1e1100 */
[----:B------:R-:W-:Y:S02]  /*7b60*/  ISETP.GE.AND P1, PT, R22, UR20, PT ;  /* 0x0000001416007c0c */ /* 0x000fe4000bf26270 */
[----:B------:R-:W-:Y:S01]  /*7b70*/  PRMT R225, RZ, 0x7610, R225 ;  /* 0x00007610ffe17816 */ /* 0x000fe200000000e1 */
[----:B------:R-:W5:Y:S01]  /*7b80*/  @!P2 LDG.E.U8 R221, desc[UR18][R16.64] ;  /* 0x0000001210dda981 */ /* 0x000f62000c1e1100 */
[----:B------:R-:W-:Y:S02]  /*7b90*/  ISETP.GE.AND P2, PT, R131, UR20, PT ;  /* 0x0000001483007c0c */ /* 0x000fe4000bf46270 */
[----:B------:R-:W-:Y:S02]  /*7ba0*/  LOP3.LUT R131, R130, 0x58, RZ, 0xfc, !PT ;  /* 0x0000005882837812 */ /* 0x000fe400078efcff */
[----:B------:R-:W-:Y:S01]  /*7bb0*/  PRMT R227, RZ, 0x7610, R227 ;  /* 0x00007610ffe37816 */ /* 0x000fe200000000e3 */
[----:B------:R-:W5:Y:S01]  /*7bc0*/  @!P0 LDG.E.U8 R225, desc[UR18][R20.64] ;  /* 0x0000001214e18981 */ /* 0x000f62000c1e1100 */
[----:B------:R-:W-:-:S02]  /*7bd0*/  ISETP.GE.AND P0, PT, R131, UR20, PT ;  /* 0x0000001483007c0c */ /* 0x000fc4000bf06270 */
[C---:B------:R-:W-:Y:S02]  /*7be0*/  LOP3.LUT R131, R130.reuse, 0x60, RZ, 0xfc, !PT ;  /* 0x0000006082837812 */ /* 0x040fe400078efcff */
[----:B------:R-:W-:Y:S01]  /*7bf0*/  PRMT R229, RZ, 0x7610, R229 ;  /* 0x00007610ffe57816 */ /* 0x000fe200000000e5 */
[----:B------:R-:W5:Y:S01]  /*7c00*/  @!P1 LDG.E.U8 R227, desc[UR18][R24.64] ;  /* 0x0000001218e39981 */ /* 0x000f62000c1e1100 */
[----:B------:R-:W-:Y:S02]  /*7c10*/  ISETP.GE.AND P1, PT, R131, UR20, PT ;  /* 0x0000001483007c0c */ /* 0x000fe4000bf26270 */
[----:B------:R-:W-:Y:S02]  /*7c20*/  LOP3.LUT R131, R130, 0x68, RZ, 0xfc, !PT ;  /* 0x0000006882837812 */ /* 0x000fe400078efcff */
[----:B------:R-:W5:Y:S02]  /*7c30*/  @!P2 LDG.E.U8 R229, desc[UR18][R26.64] ;  /* 0x000000121ae5a981 */ /* 0x000f64000c1e1100 */
[----:B------:R-:W-:-:S02]  /*7c40*/  ISETP.GE.AND P2, PT, R131, UR20, PT ;  /* 0x0000001483007c0c */ /* 0x000fc4000bf46270 */
[----:B------:R-:W-:-:S04]  /*7c50*/  LOP3.LUT R131, R130, 0x70, RZ, 0xfc, !PT ;  /* 0x0000007082837812 */ /* 0x000fc800078efcff */
[----:B------:R-:W-:Y:S02]  /*7c60*/  ISETP.GE.AND P3, PT, R131, UR20, PT ;  /* 0x0000001483007c0c */ /* 0x000fe4000bf66270 */
[C---:B------:R-:W-:Y:S02]  /*7c70*/  LOP3.LUT R131, R130.reuse, 0x78, RZ, 0xfc, !PT ;  /* 0x0000007882837812 */ /* 0x040fe400078efcff */
[----:B------:R-:W-:Y:S02]  /*7c80*/  PRMT R236, RZ, 0x7610, R236 ;  /* 0x00007610ffec7816 */ /* 0x000fe400000000ec */
[----:B------:R-:W-:Y:S02]  /*7c90*/  ISETP.GE.AND P4, PT, R131, UR20, PT ;  /* 0x0000001483007c0c */ /* 0x000fe4000bf86270 */
[----:B------:R-:W-:Y:S02]  /*7ca0*/  LOP3.LUT R131, R130, 0x4, RZ, 0xfc, !PT ;  /* 0x0000000482837812 */ /* 0x000fe400078efcff */
[----:B------:R-:W-:Y:S01]  /*7cb0*/  PRMT R234, RZ, 0x7610, R234 ;  /* 0x00007610ffea7816 */ /* 0x000fe200000000ea */
[----:B------:R-:W5:Y:S01]  /*7cc0*/  @!P0 LDG.E.U8 R236, desc[UR18][R28.64] ;  /* 0x000000121cec8981 */ /* 0x000f62000c1e1100 */
[----:B------:R-:W-:-:S02]  /*7cd0*/  ISETP.GE.AND P0, PT, R131, UR20, PT ;  /* 0x0000001483007c0c */ /* 0x000fc4000bf06270 */
[----:B------:R-:W-:Y:S02]  /*7ce0*/  LEA.HI R131, R0, 0xc, RZ, 0x1a ;  /* 0x0000000c00837811 */ /* 0x000fe400078fd0ff */
[----:B------:R-:W-:Y:S01]  /*7cf0*/  PRMT R202, RZ, 0x7610, R202 ;  /* 0x00007610ffca7816 */ /* 0x000fe200000000ca */
[----:B------:R-:W5:Y:S01]  /*7d00*/  @!P1 LDG.E.U8 R234, desc[UR18][R30.64] ;  /* 0x000000121eea9981 */ /* 0x000f62000c1e1100 */
        /* <DEDUP_REMOVED lines=48> */
[----:B------:R-:W-:Y:S02]  /*8010*/  PRMT R230, RZ, 0x7610, R230 ;  /* 0x00007610ffe67816 */ /* 0x000fe400000000e6 */
[----:B------:R-:W-:Y:S02]  /*8020*/  ISETP.GE.AND P1, PT, R131, UR20, PT ;  /* 0x0000001483007c0c */ /* 0x000fe4000bf26270 */
[----:B------:R-:W-:Y:S01]  /*8030*/  LOP3.LUT R130, R130, 0x74, RZ, 0xfc, !PT ;  /* 0x0000007482827812 */ /* 0x000fe200078efcff */
[----:B------:R-:W5:Y:S01]  /*8040*/  @!P3 LDG.E.U8 R204, desc[UR18][R34.64] ;  /* 0x0000001222ccb981 */ /* 0x000f62000c1e1100 */
[----:B------:R-:W-:-:S03]  /*8050*/  LEA.HI R131, R0, 0x7c, RZ, 0x1a ;  /* 0x0000007c00837811 */ /* 0x000fc600078fd0ff */
[----:B------:R-:W5:Y:S01]  /*8060*/  @!P2 LDG.E.U8 R230, desc[UR18][R60.64] ;  /* 0x000000123ce6a981 */ /* 0x000f62000c1e1100 */
[----:B------:R-:W-:Y:S02]  /*8070*/  ISETP.GE.AND P2, PT, R130, UR20, PT ;  /* 0x0000001482007c0c */ /* 0x000fe4000bf46270 */
[----:B------:R-:W-:Y:S02]  /*8080*/  ISETP.GE.AND P3, PT, R131, UR20, PT ;  /* 0x0000001483007c0c */ /* 0x000fe4000bf66270 */
[----:B------:R-:W-:Y:S02]  /*8090*/  PRMT R206, RZ, 0x7610, R206 ;  /* 0x00007610ffce7816 */ /* 0x000fe400000000ce */
[----:B------:R-:W-:Y:S02]  /*80a0*/  PRMT R232, RZ, 0x7610, R232 ;  /* 0x00007610ffe87816 */ /* 0x000fe400000000e8 */
[----:B------:R-:W-:Y:S02]  /*80b0*/  PRMT R251, RZ, 0x7610, R251 ;  /* 0x00007610fffb7816 */ /* 0x000fe400000000fb */
[----:B------:R-:W-:Y:S01]  /*80c0*/  PRMT R235, RZ, 0x7610, R235 ;  /* 0x00007610ffeb7816 */ /* 0x000fe200000000eb */
[----:B------:R-:W5:Y:S01]  /*80d0*/  @!P4 LDG.E.U8 R206, desc[UR18][R36.64] ;  /* 0x0000001224cec981 */ /* 0x000f62000c1e1100 */
[----:B------:R-:W-:-:S03]  /*80e0*/  PRMT R249, RZ, 0x7610, R249 ;  /* 0x00007610fff97816 */ /* 0x000fc600000000f9 */
[----:B------:R-:W5:Y:S04]  /*80f0*/  @!P0 LDG.E.U8 R232, desc[UR18][R62.64] ;  /* 0x000000123ee88981 */ /* 0x000f68000c1e1100 */
[----:B------:R-:W5:Y:S04]  /*8100*/  @!P1 LDG.E.U8 R251, desc[UR18][R64.64] ;  /* 0x0000001240fb9981 */ /* 0x000f68000c1e1100 */
[----:B------:R-:W5:Y:S04]  /*8110*/  @!P2 LDG.E.U8 R235, desc[UR18][R66.64] ;  /* 0x0000001242eba981 */ /* 0x000f68000c1e1100 */
[----:B------:R-:W5:Y:S01]  /*8120*/  @!P3 LDG.E.U8 R249, desc[UR18][R68.64] ;  /* 0x0000001244f9b981 */ /* 0x000f62000c1e1100 */
[----:B------:R-:W-:Y:S01]  /*8130*/  BAR.SYNC.DEFER_BLOCKING 0x0 ;  /* 0x0000000000007b1d */ /* 0x000fe20000010000 */
[----:B------:R-:W-:-:S04]  /*8140*/  LOP3.LUT R130, R0, 0x7f, RZ, 0xc0, !PT ;  /* 0x0000007f00827812 */ /* 0x000fc800078ec0ff */
[----:B------:R-:W-:Y:S02]  /*8150*/  ISETP.GE.AND P0, PT, R130, UR20, PT ;  /* 0x0000001482007c0c */ /* 0x000fe4000bf06270 */
[----:B------:R-:W-:Y:S02]  /*8160*/  PRMT R246, RZ, 0x7610, R246 ;  /* 0x00007610fff67816 */ /* 0x000fe400000000f6 */
[----:B------:R-:W-:Y:S02]  /*8170*/  PRMT R131, RZ, 0x7610, R131 ;  /* 0x00007610ff837816 */ /* 0x000fe40000000083 */
[----:B------:R-:W-:Y:S02]  /*8180*/  PRMT R130, RZ, 0x7610, R130 ;  /* 0x00007610ff827816 */ /* 0x000fe40000000082 */
[----:B------:R-:W-:Y:S02]  /*8190*/  PRMT R247, RZ, 0x7610, R247 ;  /* 0x00007610fff77816 */ /* 0x000fe400000000f7 */
[----:B------:R-:W-:-:S02]  /*81a0*/  PRMT R237, RZ, 0x7610, R237 ;  /* 0x00007610ffed7816 */ /* 0x000fc400000000ed */
[----:B------:R-:W-:Y:S01]  /*81b0*/  PRMT R238, RZ, 0x7610, R238 ;  /* 0x00007610ffee7816 */ /* 0x000fe200000000ee */
[----:B------:R-:W5:Y:S04]  /*81c0*/  @!P0 LDG.E.U8 R246, desc[UR18][R92.64] ;  /* 0x000000125cf68981 */ /* 0x000f68000c1e1100 */
[----:B------:R-:W5:Y:S04]  /*81d0*/  @!P0 LDG.E.U8 R131, desc[UR18][R96.64] ;  /* 0x0000001260838981 */ /* 0x000f68000c1e1100 */
[----:B------:R-:W5:Y:S01]  /*81e0*/  @!P0 LDG.E.U8 R130, desc[UR18][R98.64] ;  /* 0x0000001262828981 */ /* 0x000f62000c1e1100 */
[----:B------:R-:W-:-:S02]  /*81f0*/  PRMT R239, RZ, 0x7610, R239 ;  /* 0x00007610ffef7816 */ /* 0x000fc400000000ef */
[----:B------:R-:W-:Y:S01]  /*8200*/  PRMT R240, RZ, 0x7610, R240 ;  /* 0x00007610fff07816 */ /* 0x000fe200000000f0 */
[----:B------:R-:W5:Y:S01]  /*8210*/  @!P0 LDG.E.U8 R247, desc[UR18][R94.64] ;  /* 0x000000125ef78981 */ /* 0x000f62000c1e1100 */
[----:B------:R-:W-:Y:S02]  /*8220*/  PRMT R241, RZ, 0x7610, R241 ;  /* 0x00007610fff17816 */ /* 0x000fe400000000f1 */
[----:B------:R-:W-:Y:S01]  /*8230*/  PRMT R242, RZ, 0x7610, R242 ;  /* 0x00007610fff27816 */ /* 0x000fe200000000f2 */
[----:B------:R-:W5:Y:S01]  /*8240*/  @!P0 LDG.E.U8 R237, desc[UR18][R70.64] ;  /* 0x0000001246ed8981 */ /* 0x000f62000c1e1100 */
[----:B------:R-:W-:Y:S02]  /*8250*/  PRMT R243, RZ, 0x7610, R243 ;  /* 0x00007610fff37816 */ /* 0x000fe400000000f3 */
[----:B------:R-:W-:Y:S01]  /*8260*/  PRMT R244, RZ, 0x7610, R244 ;  /* 0x00007610fff47816 */ /* 0x000fe200000000f4 */
[----:B------:R-:W5:Y:S01]  /*8270*/  @!P0 LDG.E.U8 R238, desc[UR18][R74.64] ;  /* 0x000000124aee8981 */ /* 0x000f62000c1e1100 */
[----:B------:R-:W-:-:S03]  /*8280*/  PRMT R245, RZ, 0x7610, R245 ;  /* 0x00007610fff57816 */ /* 0x000fc600000000f5 */
[----:B------:R-:W5:Y:S04]  /*8290*/  @!P0 LDG.E.U8 R239, desc[UR18][R78.64] ;  /* 0x000000124eef8981 */ /* 0x000f68000c1e1100 */
[----:B------:R-:W5:Y:S04]  /*82a0*/  @!P0 LDG.E.U8 R240, desc[UR18][R80.64] ;  /* 0x0000001250f08981 */ /* 0x000f68000c1e1100 */
[----:B------:R-:W5:Y:S04]  /*82b0*/  @!P0 LDG.E.U8 R241, desc[UR18][R82.64] ;  /* 0x0000001252f18981 */ /* 0x000f68000c1e1100 */
[----:B------:R-:W5:Y:S04]  /*82c0*/  @!P0 LDG.E.U8 R242, desc[UR18][R84.64] ;  /* 0x0000001254f28981 */ /* 0x000f68000c1e1100 */
[----:B------:R-:W5:Y:S04]  /*82d0*/  @!P0 LDG.E.U8 R243, desc[UR18][R86.64] ;  /* 0x0000001256f38981 */ /* 0x000f68000c1e1100 */
[----:B------:R-:W5:Y:S04]  /*82e0*/  @!P0 LDG.E.U8 R244, desc[UR18][R88.64] ;  /* 0x0000001258f48981 */ /* 0x000f68000c1e1100 */
[----:B------:R-:W5:Y:S01]  /*82f0*/  @!P0 LDG.E.U8 R245, desc[UR18][R90.64] ;  /* 0x000000125af58981 */ /* 0x000f62000c1e1100 */
[----:B------:R-:W-:-:S02]  /*8300*/  PRMT R252, RZ, 0x7610, R252 ;  /* 0x00007610fffc7816 */ /* 0x000fc400000000fc */
[----:B------:R-:W-:Y:S02]  /*8310*/  PRMT R250, RZ, 0x7610, R250 ;  /* 0x00007610fffa7816 */ /* 0x000fe400000000fa */
[----:B------:R-:W-:Y:S02]  /*8320*/  PRMT R248, RZ, 0x7610, R248 ;  /* 0x00007610fff87816 */ /* 0x000fe400000000f8 */
[----:B------:R-:W-:Y:S01]  /*8330*/  PRMT R203, RZ, 0x7610, R203 ;  /* 0x00007610ffcb7816 */ /* 0x000fe200000000cb */
[----:B------:R-:W5:Y:S01]  /*8340*/  @!P0 LDG.E.U8 R252, desc[UR18][R100.64] ;  /* 0x0000001264fc8981 */ /* 0x000f62000c1e1100 */
[----:B------:R-:W-:Y:S02]  /*8350*/  PRMT R205, RZ, 0x7610, R205 ;  /* 0x00007610ffcd7816 */ /* 0x000fe400000000cd */
[----:B------:R-:W-:Y:S01]  /*8360*/  PRMT R207, RZ, 0x7610, R207 ;  /* 0x00007610ffcf7816 */ /* 0x000fe200000000cf */
[----:B------:R-:W5:Y:S01]  /*8370*/  @!P0 LDG.E.U8 R250, desc[UR18][R102.64] ;  /* 0x0000001266fa8981 */ /* 0x000f62000c1e1100 */
[----:B------:R-:W-:-:S02]  /*8380*/  PRMT R231, RZ, 0x7610, R231 ;  /* 0x00007610ffe77816 */ /* 0x000fc400000000e7 */
[----:B------:R-:W-:Y:S01]  /*8390*/  PRMT R233, RZ, 0x7610, R233 ;  /* 0x00007610ffe97816 */ /* 0x000fe200000000e9 */
[----:B------:R-:W5:Y:S04]  /*83a0*/  @!P0 LDG.E.U8 R248, desc[UR18][R104.64] ;  /* 0x0000001268f88981 */ /* 0x000f68000c1e1100 */
[----:B------:R-:W5:Y:S04]  /*83b0*/  @!P0 LDG.E.U8 R203, desc[UR18][R72.64] ;  /* 0x0000001248cb8981 */ /* 0x000f68000c1e1100 */
[----:B------:R-:W5:Y:S04]  /*83c0*/  @!P0 LDG.E.U8 R205, desc[UR18][R110.64] ;  /* 0x000000126ecd8981 */ /* 0x000f68000c1e1100 */
[----:B--2---:R0:W-:Y:S04]  /*83d0*/  STS.U8 [R23+UR9+0xa000], R209 ;  /* 0x00a000d117007988 */ /* 0x0041e80008000009 */
[----:B------:R-:W2:Y:S04]  /*83e0*/  @!P0 LDG.E.U8 R207, desc[UR18][R116.64] ;  /* 0x0000001274cf8981 */ /* 0x000ea8000c1e1100 */
[----:B---3--:R1:W-:Y:S04]  /*83f0*/  STS.U8 [R23+UR9+0xa200], R211 ;  /* 0x00a200d317007988 */ /* 0x0083e80008000009 */
[----:B----4-:R3:W-:Y:S04]  /*8400*/  STS.U8 [R23+UR9+0xa400], R213 ;  /* 0x00a400d517007988 */ /* 0x0107e80008000009 */
[----:B-----5:R4:W-:Y:S04]  /*8410*/  STS.U8 [R23+UR9+0xa600], R215 ;  /* 0x00a600d717007988 */ /* 0x0209e80008000009 */
[----:B------:R5:W-:Y:S04]  /*8420*/  STS.U8 [R23+UR9+0xa800], R217 ;  /* 0x00a800d917007988 */ /* 0x000be80008000009 */
[----:B------:R0:W-:Y:S04]  /*8430*/  STS.U8 [R23+UR9+0xaa00], R219 ;  /* 0x00aa00db17007988 */ /* 0x0001e80008000009 */
[----:B------:R-:W-:Y:S04]  /*8440*/  STS.U8 [R23+UR9+0xae00], R223 ;  /* 0x00ae00df17007988 */ /* 0x000fe80008000009 */
[----:B------:R0:W-:Y:S04]  /*8450*/  STS.U8 [R23+UR9+0xac00], R221 ;  /* 0x00ac00dd17007988 */ /* 0x0001e80008000009 */
[----:B------:R0:W-:Y:S04]  /*8460*/  STS.U8 [R23+UR9+0xb000], R225 ;  /* 0x00b000e117007988 */ /* 0x0001e80008000009 */
[----:B------:R3:W-:Y:S04]  /*8470*/  STS.U8 [R23+UR9+0xb200], R227 ;  /* 0x00b200e317007988 */ /* 0x0007e80008000009 */
[----:B------:R4:W-:Y:S01]  /*8480*/  STS.U8 [R23+UR9+0xb400], R229 ;  /* 0x00b400e517007988 */ /* 0x0009e20008000009 */
[----:B0-----:R-:W-:-:S02]  /*8490*/  PRMT R209, RZ, 0x7610, R209 ;  /* 0x00007610ffd17816 */ /* 0x001fc400000000d1 */
[----:B-1----:R-:W-:Y:S01]  /*84a0*/  PRMT R211, RZ, 0x7610, R211 ;  /* 0x00007610ffd37816 */ /* 0x002fe200000000d3 */
[----:B------:R-:W2:Y:S01]  /*84b0*/  @!P0 LDG.E.U8 R231, desc[UR18][R190.64] ;  /* 0x00000012bee78981 */ /* 0x000ea2000c1e1100 */
[----:B---3--:R-:W-:-:S03]  /*84c0*/  PRMT R213, RZ, 0x7610, R213 ;  /* 0x00007610ffd57816 */ /* 0x008fc600000000d5 */
[----:B------:R-:W-:Y:S04]  /*84d0*/  STS.U8 [R23+UR9+0xb600], R236 ;  /* 0x00b600ec17007988 */ /* 0x000fe80008000009 */
[----:B------:R-:W-:Y:S04]  /*84e0*/  STS.U8 [R23+UR9+0xb800], R234 ;  /* 0x00b800ea17007988 */ /* 0x000fe80008000009 */
[----:B------:R0:W-:Y:S01]  /*84f0*/  STS.U8 [R23+UR9+0xba00], R202 ;  /* 0x00ba00ca17007988 */ /* 0x0001e20008000009 */
[----:B----4-:R-:W-:Y:S02]  /*8500*/  PRMT R215, RZ, 0x7610, R215 ;  /* 0x00007610ffd77816 */ /* 0x010fe400000000d7 */
[----:B-----5:R-:W-:Y:S01]  /*8510*/  PRMT R217, RZ, 0x7610, R217 ;  /* 0x00007610ffd97816 */ /* 0x020fe200000000d9 */
[----:B------:R-:W3:Y:S01]  /*8520*/  @!P0 LDG.E.U8 R209, desc[UR18][R122.64] ;  /* 0x000000127ad18981 */ /* 0x000ee2000c1e1100 */
[----:B------:R-:W-:-:S02]  /*8530*/  PRMT R219, RZ, 0x7610, R219 ;  /* 0x00007610ffdb7816 */ /* 0x000fc400000000db */
[----:B------:R-:W-:Y:S01]  /*8540*/  PRMT R221, RZ, 0x7610, R221 ;  /* 0x00007610ffdd7816 */ /* 0x000fe200000000dd */
[----:B------:R-:W4:Y:S01]  /*8550*/  @!P0 LDG.E.U8 R211, desc[UR18][R128.64] ;  /* 0x0000001280d38981 */ /* 0x000f22000c1e1100 */
[----:B------:R-:W-:Y:S02]  /*8560*/  PRMT R223, RZ, 0x7610, R223 ;  /* 0x00007610ffdf7816 */ /* 0x000fe400000000df */
[----:B------:R-:W-:Y:S01]  /*8570*/  PRMT R225, RZ, 0x7610, R225 ;  /* 0x00007610ffe17816 */ /* 0x000fe200000000e1 */
[----:B------:R-:W5:Y:S01]  /*8580*/  @!P0 LDG.E.U8 R213, desc[UR18][R136.64] ;  /* 0x0000001288d58981 */ /* 0x000f62000c1e1100 */
[----:B------:R-:W-:Y:S02]  /*8590*/  PRMT R227, RZ, 0x7610, R227 ;  /* 0x00007610ffe37816 */ /* 0x000fe400000000e3 */
[----:B------:R-:W-:Y:S01]  /*85a0*/  PRMT R229, RZ, 0x7610, R229 ;  /* 0x00007610ffe57816 */ /* 0x000fe200000000e5 */
[----:B------:R-:W2:Y:S01]  /*85b0*/  @!P0 LDG.E.U8 R215, desc[UR18][R142.64] ;  /* 0x000000128ed78981 */ /* 0x000ea2000c1e1100 */
[----:B0-----:R-:W-:-:S02]  /*85c0*/  PRMT R202, RZ, 0x7610, R202 ;  /* 0x00007610ffca7816 */ /* 0x001fc400000000ca */
[----:B------:R-:W-:Y:S01]  /*85d0*/  PRMT R234, RZ, 0x7610, R234 ;  /* 0x00007610ffea7816 */ /* 0x000fe200000000ea */
[----:B------:R-:W2:Y:S01]  /*85e0*/  @!P0 LDG.E.U8 R217, desc[UR18][R148.64] ;  /* 0x0000001294d98981 */ /* 0x000ea2000c1e1100 */
[----:B------:R-:W-:-:S03]  /*85f0*/  PRMT R236, RZ, 0x7610, R236 ;  /* 0x00007610ffec7816 */ /* 0x000fc600000000ec */
[----:B------:R-:W2:Y:S04]  /*8600*/  @!P0 LDG.E.U8 R219, desc[UR18][R154.64] ;  /* 0x000000129adb8981 */ /* 0x000ea8000c1e1100 */
        /* <DEDUP_REMOVED lines=27> */
[----:B------:R0:W-:Y:S04]  /*87c0*/  STS.U8 [R23+UR9+0x6400], R246 ;  /* 0x006400f617007988 */ /* 0x0001e80008000009 */
[----:B------:R1:W-:Y:S04]  /*87d0*/  STS.U8 [R23+UR9+0x6c00], R131 ;  /* 0x006c008317007988 */ /* 0x0003e80008000009 */
[----:B------:R1:W-:Y:S01]  /*87e0*/  STS.U8 [R23+UR9+0x7000], R130 ;  /* 0x0070008217007988 */ /* 0x0003e20008000009 */
[----:B0-----:R-:W-:Y:S01]  /*87f0*/  PRMT R246, RZ, 0x7610, R246 ;  /* 0x00007610fff67816 */ /* 0x001fe200000000f6 */
[----:B-1----:R-:W-:-:S02]  /*8800*/  @!P0 IMAD.MOV.U32 R131, RZ, RZ, R183 ;  /* 0x000000ffff838224 */ /* 0x002fc400078e00b7 */
[----:B------:R-:W-:Y:S01]  /*8810*/  @!P0 IMAD.MOV.U32 R130, RZ, RZ, R182 ;  /* 0x000000ffff828224 */ /* 0x000fe200078e00b6 */
[----:B------:R0:W-:Y:S04]  /*8820*/  STS.U8 [R23+UR9+0x6800], R247 ;  /* 0x006800f717007988 */ /* 0x0001e80008000009 */
[----:B------:R1:W5:Y:S01]  /*8830*/  @!P0 LDG.E.U8 R246, desc[UR18][R130.64] ;  /* 0x0000001282f68981 */ /* 0x000362000c1e1100 */
[----:B------:R-:W-:Y:S02]  /*8840*/  PRMT R204, RZ, 0x7610, R204 ;  /* 0x00007610ffcc7816 */ /* 0x000fe400000000cc */
[----:B0-----:R-:W-:Y:S01]  /*8850*/  PRMT R247, RZ, 0x7610, R247 ;  /* 0x00007610fff77816 */ /* 0x001fe200000000f7 */
[----:B------:R0:W-:Y:S01]  /*8860*/  STS.U8 [R23+UR9+0x4000], R237 ;  /* 0x004000ed17007988 */ /* 0x0001e20008000009 */
[----:B-1----:R-:W-:Y:S01]  /*8870*/  @!P0 IMAD.MOV.U32 R130, RZ, RZ, R188 ;  /* 0x000000ffff828224 */ /* 0x002fe200078e00bc */
[----:B------:R-:W-:Y:S01]  /*8880*/  PRMT R206, RZ, 0x7610, R206 ;  /* 0x00007610ffce7816 */ /* 0x000fe200000000ce */
[----:B------:R-:W-:Y:S01]  /*8890*/  @!P0 IMAD.MOV.U32 R131, RZ, RZ, R189 ;  /* 0x000000ffff838224 */ /* 0x000fe200078e00bd */
[----:B------:R-:W-:Y:S01]  /*88a0*/  PRMT R208, RZ, 0x7610, R208 ;  /* 0x00007610ffd07816 */ /* 0x000fe200000000d0 */
[----:B------:R1:W-:Y:S01]  /*88b0*/  STS.U8 [R23+UR9+0x4400], R238 ;  /* 0x004400ee17007988 */ /* 0x0003e20008000009 */
[----:B------:R-:W-:-:S02]  /*88c0*/  PRMT R210, RZ, 0x7610, R210 ;  /* 0x00007610ffd27816 */ /* 0x000fc400000000d2 */
[----:B------:R-:W-:Y:S01]  /*88d0*/  PRMT R212, RZ, 0x7610, R212 ;  /* 0x00007610ffd47816 */ /* 0x000fe200000000d4 */
[----:B------:R0:W-:Y:S01]  /*88e0*/  STS.U8 [R23+UR9+0x4800], R239 ;  /* 0x004800ef17007988 */ /* 0x0001e20008000009 */
[----:B------:R-:W-:Y:S02]  /*88f0*/  PRMT R214, RZ, 0x7610, R214 ;  /* 0x00007610ffd67816 */ /* 0x000fe400000000d6 */
[----:B------:R-:W-:Y:S01]  /*8900*/  PRMT R216, RZ, 0x7610, R216 ;  /* 0x00007610ffd87816 */ /* 0x000fe200000000d8 */
[----:B------:R0:W-:Y:S01]  /*8910*/  STS.U8 [R23+UR9+0x4c00], R240 ;  /* 0x004c00f017007988 */ /* 0x0001e20008000009 */
[----:B------:R-:W-:Y:S02]  /*8920*/  PRMT R218, RZ, 0x7610, R218 ;  /* 0x00007610ffda7816 */ /* 0x000fe400000000da */
        /* <DEDUP_REMOVED lines=12> */
[----:B0-----:R-:W-:Y:S01]  /*89f0*/  PRMT R237, RZ, 0x7610, R237 ;  /* 0x00007610ffed7816 */ /* 0x001fe200000000ed */
[----:B------:R0:W-:Y:S01]  /*8a00*/  STS.U8 [R23+UR9+0x6000], R245 ;  /* 0x006000f517007988 */ /* 0x0001e20008000009 */
[----:B-1----:R-:W-:Y:S02]  /*8a10*/  PRMT R238, RZ, 0x7610, R238 ;  /* 0x00007610ffee7816 */ /* 0x002fe400000000ee */
[----:B------:R-:W-:Y:S01]  /*8a20*/  PRMT R239, RZ, 0x7610, R239 ;  /* 0x00007610ffef7816 */ /* 0x000fe200000000ef */
[----:B------:R1:W5:Y:S01]  /*8a30*/  @!P0 LDG.E.U8 R247, desc[UR18][R130.64] ;  /* 0x0000001282f78981 */ /* 0x000362000c1e1100 */
[----:B------:R-:W-:Y:S02]  /*8a40*/  PRMT R240, RZ, 0x7610, R240 ;  /* 0x00007610fff07816 */ /* 0x000fe400000000f0 */
[----:B------:R-:W-:Y:S01]  /*8a50*/  PRMT R241, RZ, 0x7610, R241 ;  /* 0x00007610fff17816 */ /* 0x000fe200000000f1 */
[----:B------:R-:W5:Y:S01]  /*8a60*/  @!P0 LDG.E.U8 R204, desc[UR18][R112.64] ;  /* 0x0000001270cc8981 */ /* 0x000f62000c1e1100 */
[----:B------:R-:W-:-:S02]  /*8a70*/  PRMT R242, RZ, 0x7610, R242 ;  /* 0x00007610fff27816 */ /* 0x000fc400000000f2 */
[----:B------:R-:W-:Y:S01]  /*8a80*/  PRMT R243, RZ, 0x7610, R243 ;  /* 0x00007610fff37816 */ /* 0x000fe200000000f3 */
[----:B------:R-:W5:Y:S01]  /*8a90*/  @!P0 LDG.E.U8 R206, desc[UR18][R118.64] ;  /* 0x0000001276ce8981 */ /* 0x000f62000c1e1100 */
[----:B------:R-:W-:Y:S01]  /*8aa0*/  PRMT R244, RZ, 0x7610, R244 ;  /* 0x00007610fff47816 */ /* 0x000fe200000000f4 */
[----:B-1----:R-:W-:Y:S01]  /*8ab0*/  @!P0 IMAD.MOV.U32 R130, RZ, RZ, R194 ;  /* 0x000000ffff828224 */ /* 0x002fe200078e00c2 */
[----:B0-----:R-:W-:Y:S01]  /*8ac0*/  PRMT R245, RZ, 0x7610, R245 ;  /* 0x00007610fff57816 */ /* 0x001fe200000000f5 */
[----:B------:R-:W-:Y:S01]  /*8ad0*/  @!P0 IMAD.MOV.U32 R131, RZ, RZ, R195 ;  /* 0x000000ffff838224 */ /* 0x000fe200078e00c3 */
        /* <DEDUP_REMOVED lines=25> */
[----:B------:R0:W5:Y:S04]  /*8c70*/  @!P0 LDG.E.U8 R249, desc[UR18][R130.64] ;  /* 0x0000001282f98981 */ /* 0x000168000c1e1100 */
[----:B------:R-:W5:Y:S01]  /*8c80*/  @!P0 LDG.E.U8 R251, desc[UR18][R76.64] ;  /* 0x000000124cfb8981 */ /* 0x000f62000c1e1100 */
[----:B0-----:R-:W-:-:S04]  /*8c90*/  SHF.R.S32.HI R130, RZ, 0x7, R0 ;  /* 0x00000007ff827819 */ /* 0x001fc80000011400 */
[----:B------:R-:W-:-:S04]  /*8ca0*/  SGXT R130, R130, 0x1 ;  /* 0x000000018282781a */ /* 0x000fc80000000200 */
[----:B------:R-:W-:-:S04]  /*8cb0*/  LOP3.LUT R131, R130, 0x90, RZ, 0xc0, !PT ;  /* 0x0000009082837812 */ /* 0x000fc800078ec0ff */
[----:B------:R-:W-:Y:S01]  /*8cc0*/  LOP3.LUT R131, R131, 0x7f, R0, 0x78, !PT ;  /* 0x0000007f83837812 */ /* 0x000fe200078e7800 */
[----:B------:R0:W-:Y:S03]  /*8cd0*/  STS.U8 [R23+UR9+0x7400], R252 ;  /* 0x007400fc17007988 */ /* 0x0001e60008000009 */
[----:B------:R-:W-:Y:S01]  /*8ce0*/  LOP3.LUT R130, R131, 0x60, RZ, 0x3c, !PT ;  /* 0x0000006083827812 */ /* 0x000fe200078e3cff */
[----:B------:R0:W-:Y:S04]  /*8cf0*/  STS.U8 [R23+UR9+0x7800], R250 ;  /* 0x007800fa17007988 */ /* 0x0001e80008000009 */
[----:B------:R0:W-:Y:S04]  /*8d00*/  STS.U8 [R23+UR9+0x7c00], R248 ;  /* 0x007c00f817007988 */ /* 0x0001e80008000009 */
[----:B------:R0:W-:Y:S04]  /*8d10*/  STS.U8 [R200+UR9+0x4100], R203 ;  /* 0x004100cbc8007988 */ /* 0x0001e80008000009 */
[----:B------:R0:W-:Y:S04]  /*8d20*/  STS.U8 [R200+UR9+0x4500], R205 ;  /* 0x004500cdc8007988 */ /* 0x0001e80008000009 */
[----:B--2---:R0:W-:Y:S04]  /*8d30*/  STS.U8 [R200+UR9+0x4900], R207 ;  /* 0x004900cfc8007988 */ /* 0x0041e80008000009 */
[----:B---3--:R0:W-:Y:S04]  /*8d40*/  STS.U8 [R200+UR9+0x4d00], R209 ;  /* 0x004d00d1c8007988 */ /* 0x0081e80008000009 */
[----:B----4-:R0:W-:Y:S04]  /*8d50*/  STS.U8 [R200+UR9+0x5100], R211 ;  /* 0x005100d3c8007988 */ /* 0x0101e80008000009 */
[----:B-----5:R0:W-:Y:S04]  /*8d60*/  STS.U8 [R200+UR9+0x5500], R213 ;  /* 0x005500d5c8007988 */ /* 0x0201e80008000009 */
        /* <DEDUP_REMOVED lines=11> */
[----:B------:R-:W-:Y:S01]  /*8e20*/  ULEA UR6, UR21, UR9, 0x3 ;  /* 0x0000000915067291 */ /* 0x000fe2000f8e18ff */
[----:B------:R-:W-:-:S03]  /*8e30*/  UMOV UR4, UR5 ;  /* 0x0000000500047c82 */ /* 0x000fc60008000000 */
[----:B------:R-:W-:Y:S01]  /*8e40*/  UIADD3 UR6, UPT, UPT, UR6, 0xc000, URZ ;  /* 0x0000c00006067890 */ /* 0x000fe2000fffe0ff */
        /* <DEDUP_REMOVED lines=32> */
[----:B-1----:R-:W1:Y:S02]  /*9050*/  FENCE.VIEW.ASYNC.S ;  /* 0x00000000000073c6 */ /* 0x002e640000000000 */
[----:B-1----:R-:W-:Y:S06]  /*9060*/  BAR.SYNC.DEFER_BLOCKING 0x0 ;  /* 0x0000000000007b1d */ /* 0x002fec0000010000 */
[----:B------:R-:W-:Y:S05]  /*9070*/  BRA.U UP1, `(.L_x_9) ;  /* 0x0000000101487547 */ /* 0x000fea000b800000 */
[----:B------:R-:W-:Y:S01]  /*9080*/  UMOV UR13, 0x80004020 ;  /* 0x80004020000d7882 */ /* 0x000fe20000000000 */
[----:B------:R-:W-:Y:S01]  /*9090*/  UMOV UR15, 0x40004040 ;  /* 0x40004040000f7882 */ /* 0x000fe20000000000 */
[----:B------:R-:W-:Y:S01]  /*90a0*/  UMOV UR16, 0x0 ;  /* 0x0000000000107882 */ /* 0x000fe20000000000 */
[----:B------:R-:W-:Y:S01]  /*90b0*/  UMOV UR17, 0x4208010 ;  /* 0x0420801000117882 */ /* 0x000fe20000000000 */
[----:B------:R-:W-:Y:S01]  /*90c0*/  UMOV UR34, 0x0 ;  /* 0x0000000000227882 */ /* 0x000fe20000000000 */
[----:B------:R-:W-:Y:S01]  /*90d0*/  UMOV UR35, 0x4208010 ;  /* 0x0420801000237882 */ /* 0x000fe20000000000 */
[----:B------:R-:W-:Y:S01]  /*90e0*/  UMOV UR36, 0x0 ;  /* 0x0000000000247882 */ /* 0x000fe20000000000 */
[----:B------:R-:W-:Y:S01]  /*90f0*/  UMOV UR37, 0x4208010 ;  /* 0x0420801000257882 */ /* 0x000fe20000000000 */
[----:B------:R-:W-:Y:S01]  /*9100*/  UMOV UR7, URZ ;  /* 0x000000ff00077c82 */ /* 0x000fe20008000000 */
[----:B------:R1:W-:Y:S01]  /*9110*/  UTCQMMA gdesc[UR12], gdesc[UR14], tmem[UR8], tmem[UR16], idesc[UR17], UPT ;  /* 0x00ff100e0c0075ea */ /* 0x0003e2000b800308 */
        /* <DEDUP_REMOVED lines=8> */
.L_x_9:
[----:B------:R-:W-:Y:S01]  /*91a0*/  UIADD3 UR21, UPT, UPT, UR21, 0x1, URZ ;  /* 0x0000000115157890 */ /* 0x000fe2000fffe0ff */
[----:B------:R-:W-:Y:S01]  /*91b0*/  IMAD.U32 R131, RZ, RZ, UR4 ;  /* 0x00000004ff837e24 */ /* 0x000fe2000f8e00ff */
[----:B------:R-:W-:Y:S02]  /*91c0*/  UIADD3 UR11, UPT, UPT, UR11, -0x1, URZ ;  /* 0xffffffff0b0b7890 */ /* 0x000fe4000fffe0ff */
[----:B------:R-:W-:Y:S02]  /*91d0*/  UISETP.GT.AND UP2, UPT, UR21, 0x1, UPT ;  /* 0x000000011500788c */ /* 0x000fe4000bf44270 */
[----:B------:R-:W-:Y:S02]  /*91e0*/  UIADD3 UR20, UPT, UPT, UR20, -0x80, URZ ;  /* 0xffffff8014147890 */ /* 0x000fe4000fffe0ff */
[----:B-1----:R-:W-:Y:S02]  /*91f0*/  USEL UR5, URZ, 0x1, !UP2 ;  /* 0x00000001ff057887 */ /* 0x002fe4000d000000 */
[----:B------:R-:W-:-:S02]  /*9200*/  USEL UR21, UR21, URZ, !UP2 ;  /* 0x000000ff15157287 */ /* 0x000fc4000d000000 */
[----:B------:R-:W-:Y:S02]  /*9210*/  UISETP.NE.U32.AND UP2, UPT, UR11, URZ, UPT ;  /* 0x000000ff0b00728c */ /* 0x000fe4000bf45070 */
[----:B------:R-:W-:-:S07]  /*9220*/  ULOP3.LUT UR5, UR4, UR5, URZ, 0x3c, !UPT ;  /* 0x0000000504057292 */ /* 0x000fce000f8e3cff */
[----:B------:R-:W-:Y:S05]  /*9230*/  BRA.U UP2, `(.L_x_10) ;  /* 0xffffffd902a07547 */ /* 0x000fea000b83ffff */
.L_x_7:
[----:B------:R-:W2:Y:S02]  /*9240*/  LDCU UR5, c[0x0][0x3a0] ;  /* 0x00007400ff0577ac */ /* 0x000ea40008000800 */
[----:B--2---:R-:W-:-:S04]  /*9250*/  UIADD3 UR5, UPT, UPT, UR5, 0x7f, URZ ;  /* 0x0000007f05057890 */ /* 0x004fc8000fffe0ff */
[----:B------:R-:W-:-:S09]  /*9260*/  UISETP.GE.AND UP1, UPT, UR5, 0x80, UPT ;  /* 0x000000800500788c */ /* 0x000fd2000bf26270 */
[----:B------:R-:W-:Y:S05]  /*9270*/  BRA.U !UP1, `(.L_x_11) ;  /* 0x0000000109107547 */ /* 0x000fea000b800000 */
[----:B------:R-:W-:-:S06]  /*9280*/  USHF.L.U32 UR4, UR4, 0x1f, URZ ;  /* 0x0000001f04047899 */ /* 0x000fcc00080006ff */
[----:B------:R-:W-:-:S04]  /*9290*/  IMAD.U32 R4, RZ, RZ, UR4 ;  /* 0x00000004ff047e24 */ /* 0x000fc8000f8e00ff */
[----:B------:R-:W2:Y:S02]  /*92a0*/  SYNCS.PHASECHK.TRANS64.TRYWAIT P0, [UR6], R4 ;  /* 0x00000004ff0075a7 */ /* 0x000ea40008001106 */
[----:B--2---:R-:W-:Y:S05]  /*92b0*/  @!P0 BRA `(.L_x_12) ;  /* 0x00000018005c8947 */ /* 0x004fea0003800000 */
.L_x_11:
[----:B------:R-:W-:Y:S01]  /*92c0*/  BAR.SYNC.DEFER_BLOCKING 0x0 ;  /* 0x0000000000007b1d */ /* 0x000fe20000010000 */
[C---:B------:R-:W-:Y:S01]  /*92d0*/  IMAD.SHL.U32 R37, R0.reuse, 0x10, RZ ;  /* 0x0000001000257824 */ /* 0x040fe200078e00ff */
[--C-:B------:R-:W-:Y:S01]  /*92e0*/  SHF.R.S32.HI R42, RZ, 0x2, R0.reuse ;  /* 0x00000002ff2a7819 */ /* 0x100fe20000011400 */
[C---:B------:R-:W-:Y:S01]  /*92f0*/  IMAD.SHL.U32 R41, R0.reuse, 0x4, RZ ;  /* 0x0000000400297824 */ /* 0x040fe200078e00ff */
[----:B------:R-:W-:Y:S01]  /*9300*/  SHF.R.S32.HI R40, RZ, 0x5, R0 ;  /* 0x00000005ff287819 */ /* 0x000fe20000011400 */
[C---:B------:R-:W-:Y:S01]  /*9310*/  IMAD.SHL.U32 R36, R0.reuse, 0x20, RZ ;  /* 0x0000002000247824 */ /* 0x040fe200078e00ff */
[----:B------:R-:W-:Y:S01]  /*9320*/  LOP3.LUT R38, R37, 0x30, RZ, 0xc0, !PT ;  /* 0x0000003025267812 */ /* 0x000fe200078ec0ff */
[----:B------:R-:W2:Y:S01]  /*9330*/  LDCU.128 UR12, c[0x0][0x390] ;  /* 0x00007200ff0c77ac */ /* 0x000ea20008000c00 */
[----:B------:R-:W-:Y:S02]  /*9340*/  LEA.HI R48, R0, 0x3c, RZ, 0x1a ;  /* 0x0000003c00307811 */ /* 0x000fe400078fd0ff */
[----:B------:R-:W-:Y:S01]  /*9350*/  LOP3.LUT R41, R38, 0x3c0, R41, 0xf8, !PT ;  /* 0x000003c026297812 */ /* 0x000fe200078ef829 */
[----:B------:R-:W3:Y:S01]  /*9360*/  LDCU UR4, c[0x0][0x3b4] ;  /* 0x00007680ff0477ac */ /* 0x000ee20008000800 */
[----:B------:R-:W-:Y:S01]  /*9370*/  SGXT R38, R42, 0x1 ;  /* 0x000000012a26781a */ /* 0x000fe20000000200 */
[----:B------:R-:W-:Y:S01]  /*9380*/  IMAD.IADD R48, R3, 0x1, R48 ;  /* 0x0000000103307824 */ /* 0x000fe200078e0230 */
[----:B------:R-:W-:Y:S01]  /*9390*/  LOP3.LUT R36, R36, 0x300, RZ, 0xc0, !PT ;  /* 0x0000030024247812 */ /* 0x000fe200078ec0ff */
[----:B------:R-:W4:Y:S01]  /*93a0*/  LDCU UR5, c[0x0][0x3b8] ;  /* 0x00007700ff0577ac */ /* 0x000f220008000800 */
[----:B------:R-:W-:-:S02]  /*93b0*/  LOP3.LUT R41, R41, 0x1040, R38, 0x78, !PT ;  /* 0x0000104029297812 */ /* 0x000fc400078e7826 */
[----:B------:R-:W-:Y:S01]  /*93c0*/  LOP3.LUT R39, R36, 0x870, R37, 0xf8, !PT ;  /* 0x0000087024277812 */ /* 0x000fe200078ef825 */
[----:B------:R-:W-:Y:S01]  /*93d0*/  IMAD.SHL.U32 R37, R0, 0x2, RZ ;  /* 0x0000000200257824 */ /* 0x000fe200078e00ff */
[----:B------:R-:W-:Y:S01]  /*93e0*/  SGXT R36, R40, 0x1 ;  /* 0x000000012824781a */ /* 0x000fe20000000200 */
[C---:B------:R-:W-:Y:S01]  /*93f0*/  IMAD.SHL.U32 R40, R0.reuse, 0x80, RZ ;  /* 0x0000008000287824 */ /* 0x040fe200078e00ff */
[----:B------:R-:W-:Y:S01]  /*9400*/  LEA.HI R58, R0, 0xc, RZ, 0x1a ;  /* 0x0000000c003a7811 */ /* 0x000fe200078fd0ff */
[----:B------:R-:W5:Y:S02]  /*9410*/  @!P5 SYNCS.CCTL.IV [UR9+0xc000] ;  /* 0x00c00000ff00d9b1 */ /* 0x000f640008000009 */
[----:B-----5:R-:W-:Y:S01]  /*9420*/  BAR.SYNC.DEFER_BLOCKING 0x0 ;  /* 0x0000000000007b1d */ /* 0x020fe20000010000 */
[----:B------:R-:W-:Y:S01]  /*9430*/  LOP3.LUT R36, R39, 0x1040, R36, 0x78, !PT ;  /* 0x0000104027247812 */ /* 0x000fe200078e7824 */
[----:B------:R-:W-:Y:S01]  /*9440*/  IMAD.IADD R58, R3, 0x1, R58 ;  /* 0x00000001033a7824 */ /* 0x000fe200078e023a */
[----:B------:R-:W-:-:S02]  /*9450*/  LOP3.LUT R37, R37, 0x80, RZ, 0xc0, !PT ;  /* 0x0000008025257812 */ /* 0x000fc400078ec0ff */
[----:B------:R-:W-:Y:S02]  /*9460*/  LOP3.LUT R40, R40, 0x400, RZ, 0xc0, !PT ;  /* 0x0000040028287812 */ /* 0x000fe400078ec0ff */
[----:B------:R-:W-:Y:S01]  /*9470*/  IADD3 R36, PT, PT, R36, UR9, R37 ;  /* 0x0000000924247c10 */ /* 0x000fe2000fffe025 */
[----:B0-----:R-:W-:Y:S01]  /*9480*/  LDTM.16dp32bit_t0_t15.x32 R4, tmem[UR10] ;  /* 0x0000000a000479ee */ /* 0x001fe20008a80000 */
[----:B------:R-:W0:Y:S01]  /*9490*/  LDTM.16dp32bit_t16_t31.x32 R4, tmem[UR10+0x20] ;  /* 0x0000200a000479ee */ /* 0x000e220008aa0000 */
[----:B------:R-:W-:Y:S02]  /*94a0*/  IADD3 R40, PT, PT, R41, UR9, R40 ;  /* 0x0000000929287c10 */ /* 0x000fe4000fffe028 */
[C---:B--2---:R-:W-:Y:S01]  /*94b0*/  ISETP.GE.AND P0, PT, R2.reuse, UR14, PT ;  /* 0x0000000e02007c0c */ /* 0x044fe2000bf06270 */
[----:B---3--:R-:W-:-:S05]  /*94c0*/  IMAD R2, R2, UR4, RZ ;  /* 0x0000000402027c24 */ /* 0x008fca000f8e02ff */
[----:B------:R-:W-:-:S04]  /*94d0*/  IADD3 R43, P2, PT, R2, UR12, RZ ;  /* 0x0000000c022b7c10 */ /* 0x000fc8000ff5e0ff */
[----:B------:R-:W-:Y:S01]  /*94e0*/  LEA.HI.X.SX32 R45, R2, UR13, 0x1, P2 ;  /* 0x0000000d022d7c11 */ /* 0x000fe200090f0eff */
[----:B------:R-:W2:Y:S01]  /*94f0*/  @!P5 SYNCS.CCTL.IV [UR9+0xc008] ;  /* 0x00c00800ff00d9b1 */ /* 0x000ea20008000009 */
[----:B------:R-:W-:Y:S01]  /*9500*/  NOP ;  /* 0x0000000000007918 */ /* 0x000fe20000000000 */
[----:B0-----:R-:W-:Y:S02]  /*9510*/  F2FP.SATFINITE.E4M3.F32.PACK_AB_MERGE_C R4, R5, R4, RZ ;  /* 0x000000040504723e */ /* 0x001fe400048070ff */
[----:B------:R-:W-:Y:S02]  /*9520*/  F2FP.SATFINITE.E4M3.F32.PACK_AB_MERGE_C R8, R9, R8, RZ ;  /* 0x000000080908723e */ /* 0x000fe400048070ff */
[----:B------:R-:W-:Y:S02]  /*9530*/  F2FP.SATFINITE.E4M3.F32.PACK_AB_MERGE_C R12, R13, R12, RZ ;  /* 0x0000000c0d0c723e */ /* 0x000fe400048070ff */
[----:B------:R-:W-:Y:S02]  /*9540*/  F2FP.SATFINITE.E4M3.F32.PACK_AB_MERGE_C R6, R7, R6, RZ ;  /* 0x000000060706723e */ /* 0x000fe400048070ff */
[----:B------:R-:W-:-:S02]  /*9550*/  F2FP.SATFINITE.E4M3.F32.PACK_AB_MERGE_C R10, R11, R10, RZ ;  /* 0x0000000a0b0a723e */ /* 0x000fc400048070ff */
[----:B------:R-:W-:Y:S02]  /*9560*/  F2FP.SATFINITE.E4M3.F32.PACK_AB_MERGE_C R14, R15, R14, RZ ;  /* 0x0000000e0f0e723e */ /* 0x000fe400048070ff */
[----:B------:R-:W-:Y:S02]  /*9570*/  F2FP.SATFINITE.E4M3.F32.PACK_AB_MERGE_C R20, R21, R20, RZ ;  /* 0x000000141514723e */ /* 0x000fe400048070ff */
[----:B------:R-:W-:Y:S02]  /*9580*/  F2FP.SATFINITE.E4M3.F32.PACK_AB_MERGE_C R24, R25, R24, RZ ;  /* 0x000000181918723e */ /* 0x000fe400048070ff */
[----:B------:R-:W-:Y:S02]  /*9590*/  F2FP.SATFINITE.E4M3.F32.PACK_AB_MERGE_C R28, R29, R28, RZ ;  /* 0x0000001c1d1c723e */ /* 0x000fe400048070ff */
[----:B------:R-:W-:Y:S02]  /*95a0*/  F2FP.SATFINITE.E4M3.F32.PACK_AB_MERGE_C R16, R17, R16, RZ ;  /* 0x000000101110723e */ /* 0x000fe400048070ff */
[----:B------:R-:W-:-:S02]  /*95b0*/  F2FP.SATFINITE.E4M3.F32.PACK_AB_MERGE_C R22, R23, R22, RZ ;  /* 0x000000161716723e */ /* 0x000fc400048070ff */
[----:B------:R-:W-:Y:S02]  /*95c0*/  F2FP.SATFINITE.E4M3.F32.PACK_AB_MERGE_C R26, R27, R26, RZ ;  /* 0x0000001a1b1a723e */ /* 0x000fe400048070ff */
[----:B------:R-:W-:Y:S02]  /*95d0*/  F2FP.SATFINITE.E4M3.F32.PACK_AB_MERGE_C R30, R31, R30, RZ ;  /* 0x0000001e1f1e723e */ /* 0x000fe400048070ff */
[----:B------:R-:W-:Y:S02]  /*95e0*/  F2FP.SATFINITE.E4M3.F32.PACK_AB_MERGE_C R32, R33, R32, RZ ;  /* 0x000000202120723e */ /* 0x000fe400048070ff */
[----:B------:R-:W-:Y:S02]  /*95f0*/  LOP3.LUT R17, R4, 0xffff, RZ, 0xc0, !PT ;  /* 0x0000ffff04117812 */ /* 0x000fe400078ec0ff */
[----:B------:R-:W-:Y:S02]  /*9600*/  LOP3.LUT R38, R8, 0xffff, RZ, 0xc0, !PT ;  /* 0x0000ffff08267812 */ /* 0x000fe400078ec0ff */
[----:B------:R-:W-:-:S02]  /*9610*/  LOP3.LUT R25, R12, 0xffff, RZ, 0xc0, !PT ;  /* 0x0000ffff0c197812 */ /* 0x000fc400078ec0ff */
[----:B------:R-:W-:Y:S02]  /*9620*/  LOP3.LUT R21, R6, 0xffff, RZ, 0xc0, !PT ;  /* 0x0000ffff06157812 */ /* 0x000fe400078ec0ff */
[----:B------:R-:W-:Y:S02]  /*9630*/  LOP3.LUT R42, R10, 0xffff, RZ, 0xc0, !PT ;  /* 0x0000ffff0a2a7812 */ /* 0x000fe400078ec0ff */
[----:B------:R-:W-:Y:S02]  /*9640*/  LOP3.LUT R27, R14, 0xffff, RZ, 0xc0, !PT ;  /* 0x0000ffff0e1b7812 */ /* 0x000fe400078ec0ff */
[----:B------:R-:W-:Y:S02]  /*9650*/  LOP3.LUT R20, R20, 0xffff, RZ, 0xc0, !PT ;  /* 0x0000ffff14147812 */ /* 0x000fe400078ec0ff */
[----:B------:R-:W-:Y:S02]  /*9660*/  LOP3.LUT R29, R24, 0xffff, RZ, 0xc0, !PT ;  /* 0x0000ffff181d7812 */ /* 0x000fe400078ec0ff */
[----:B------:R-:W-:-:S02]  /*9670*/  LOP3.LUT R33, R28, 0xffff, RZ, 0xc0, !PT ;  /* 0x0000ffff1c217812 */ /* 0x000fc400078ec0ff */
[----:B------:R-:W-:Y:S02]  /*9680*/  F2FP.SATFINITE.E4M3.F32.PACK_AB_MERGE_C R34, R35, R34, RZ ;  /* 0x000000222322723e */ /* 0x000fe400048070ff */
[----:B------:R-:W-:Y:S02]  /*9690*/  LOP3.LUT R22, R22, 0xffff, RZ, 0xc0, !PT ;  /* 0x0000ffff16167812 */ /* 0x000fe400078ec0ff */
[----:B------:R-:W-:Y:S02]  /*96a0*/  LOP3.LUT R31, R26, 0xffff, RZ, 0xc0, !PT ;  /* 0x0000ffff1a1f7812 */ /* 0x000fe400078ec0ff */
[----:B------:R-:W-:Y:S02]  /*96b0*/  LOP3.LUT R35, R30, 0xffff, RZ, 0xc0, !PT ;  /* 0x0000ffff1e237812 */ /* 0x000fe400078ec0ff */
[----:B------:R-:W-:Y:S02]  /*96c0*/  PRMT R4, R25, 0x3340, R0 ;  /* 0x0000334019047816 */ /* 0x000fe40000000000 */
[----:B------:R-:W-:-:S02]  /*96d0*/  PRMT R5, R17, 0x3340, R38 ;  /* 0x0000334011057816 */ /* 0x000fc40000000026 */
[--C-:B------:R-:W-:Y:S02]  /*96e0*/  PRMT R6, R27, 0x3340, R0.reuse ;  /* 0x000033401b067816 */ /* 0x100fe40000000000 */
[----:B------:R-:W-:Y:S02]  /*96f0*/  PRMT R8, R33, 0x3340, R0 ;  /* 0x0000334021087816 */ /* 0x000fe40000000000 */
[----:B------:R-:W-:Y:S02]  /*9700*/  PRMT R7, R21, 0x3340, R42 ;  /* 0x0000334015077816 */ /* 0x000fe4000000002a */
[----:B------:R-:W-:Y:S02]  /*9710*/  PRMT R9, R20, 0x3340, R29 ;  /* 0x0000334014097816 */ /* 0x000fe4000000001d */
[----:B------:R-:W-:Y:S02]  /*9720*/  F2FP.SATFINITE.E4M3.F32.PACK_AB_MERGE_C R18, R19, R18, RZ ;  /* 0x000000121312723e */ /* 0x000fe400048070ff */
[----:B------:R-:W-:-:S02]  /*9730*/  PRMT R10, R35, 0x3340, R0 ;  /* 0x00003340230a7816 */ /* 0x000fc40000000000 */
[----:B------:R-:W-:Y:S02]  /*9740*/  PRMT R13, R22, 0x3340, R31 ;  /* 0x00003340160d7816 */ /* 0x000fe4000000001f */
[----:B------:R-:W-:Y:S02]  /*9750*/  PRMT R11, R5, 0x5410, R4 ;  /* 0x00005410050b7816 */ /* 0x000fe40000000004 */
[----:B------:R-:W-:Y:S02]  /*9760*/  PRMT R15, R7, 0x5410, R6 ;  /* 0x00005410070f7816 */ /* 0x000fe40000000006 */
[----:B------:R-:W-:Y:S02]  /*9770*/  PRMT R19, R9, 0x5410, R8 ;  /* 0x0000541009137816 */ /* 0x000fe40000000008 */
[----:B------:R-:W-:Y:S02]  /*9780*/  SHF.R.U32.HI R4, RZ, 0x8, R17 ;  /* 0x00000008ff047819 */ /* 0x000fe40000011611 */
[----:B------:R-:W-:-:S02]  /*9790*/  SHF.R.U32.HI R6, RZ, 0x8, R38 ;  /* 0x00000008ff067819 */ /* 0x000fc40000011626 */
[----:B------:R-:W-:Y:S02]  /*97a0*/  SHF.R.U32.HI R8, RZ, 0x8, R25 ;  /* 0x00000008ff087819 */ /* 0x000fe40000011619 */
[----:B------:R-:W-:Y:S02]  /*97b0*/  SHF.R.U32.HI R5, RZ, 0x8, R21 ;  /* 0x00000008ff057819 */ /* 0x000fe40000011615 */
[----:B------:R-:W-:Y:S02]  /*97c0*/  SHF.R.U32.HI R7, RZ, 0x8, R42 ;  /* 0x00000008ff077819 */ /* 0x000fe4000001162a */
[----:B------:R-:W-:Y:S02]  /*97d0*/  SHF.R.U32.HI R9, RZ, 0x8, R27 ;  /* 0x00000008ff097819 */ /* 0x000fe4000001161b */
[----:B------:R-:W-:Y:S02]  /*97e0*/  PRMT R23, R13, 0x5410, R10 ;  /* 0x000054100d177816 */ /* 0x000fe4000000000a */
[----:B------:R-:W-:-:S02]  /*97f0*/  LOP3.LUT R13, R4, 0xffff, RZ, 0xc0, !PT ;  /* 0x0000ffff040d7812 */ /* 0x000fc400078ec0ff */
[----:B------:R-:W-:Y:S02]  /*9800*/  LOP3.LUT R6, R6, 0xffff, RZ, 0xc0, !PT ;  /* 0x0000ffff06067812 */ /* 0x000fe400078ec0ff */
[----:B------:R-:W-:Y:S02]  /*9810*/  LOP3.LUT R8, R8, 0xffff, RZ, 0xc0, !PT ;  /* 0x0000ffff08087812 */ /* 0x000fe400078ec0ff */
[----:B------:R-:W-:Y:S02]  /*9820*/  LOP3.LUT R4, R5, 0xffff, RZ, 0xc0, !PT ;  /* 0x0000ffff05047812 */ /* 0x000fe400078ec0ff */
[----:B------:R-:W-:Y:S02]  /*9830*/  LOP3.LUT R7, R7, 0xffff, RZ, 0xc0, !PT ;  /* 0x0000ffff07077812 */ /* 0x000fe400078ec0ff */
[----:B------:R-:W-:Y:S02]  /*9840*/  LOP3.LUT R9, R9, 0xffff, RZ, 0xc0, !PT ;  /* 0x0000ffff09097812 */ /* 0x000fe400078ec0ff */
[----:B------:R-:W-:-:S02]  /*9850*/  PRMT R13, R13, 0x3340, R6 ;  /* 0x000033400d0d7816 */ /* 0x000fc40000000006 */
[----:B------:R-:W-:Y:S02]  /*9860*/  PRMT R10, R8, 0x3340, R1 ;  /* 0x00003340080a7816 */ /* 0x000fe40000000001 */
[----:B------:R-:W-:Y:S02]  /*9870*/  PRMT R17, R4, 0x3340, R7 ;  /* 0x0000334004117816 */ /* 0x000fe40000000007 */
[----:B------:R-:W-:Y:S02]  /*9880*/  PRMT R12, R9, 0x3340, R0 ;  /* 0x00003340090c7816 */ /* 0x000fe40000000000 */
[----:B------:R-:W-:Y:S02]  /*9890*/  SHF.R.U32.HI R4, RZ, 0x8, R20 ;  /* 0x00000008ff047819 */ /* 0x000fe40000011614 */
[----:B------:R-:W-:Y:S02]  /*98a0*/  SHF.R.U32.HI R6, RZ, 0x8, R29 ;  /* 0x00000008ff067819 */ /* 0x000fe4000001161d */
[----:B------:R-:W-:-:S02]  /*98b0*/  SHF.R.U32.HI R8, RZ, 0x8, R33 ;  /* 0x00000008ff087819 */ /* 0x000fc40000011621 */
[----:B------:R-:W-:Y:S02]  /*98c0*/  SHF.R.U32.HI R5, RZ, 0x8, R22 ;  /* 0x00000008ff057819 */ /* 0x000fe40000011616 */
[----:B------:R-:W-:Y:S02]  /*98d0*/  SHF.R.U32.HI R7, RZ, 0x8, R31 ;  /* 0x00000008ff077819 */ /* 0x000fe4000001161f */
[----:B------:R-:W-:Y:S02]  /*98e0*/  SHF.R.U32.HI R9, RZ, 0x8, R35 ;  /* 0x00000008ff097819 */ /* 0x000fe40000011623 */
[----:B------:R-:W-:Y:S02]  /*98f0*/  LOP3.LUT R21, R4, 0xffff, RZ, 0xc0, !PT ;  /* 0x0000ffff04157812 */ /* 0x000fe400078ec0ff */
[----:B------:R-:W-:Y:S02]  /*9900*/  LOP3.LUT R6, R6, 0xffff, RZ, 0xc0, !PT ;  /* 0x0000ffff06067812 */ /* 0x000fe400078ec0ff */
[----:B------:R-:W-:-:S02]  /*9910*/  LOP3.LUT R8, R8, 0xffff, RZ, 0xc0, !PT ;  /* 0x0000ffff08087812 */ /* 0x000fc400078ec0ff */
[----:B------:R-:W-:Y:S02]  /*9920*/  LOP3.LUT R9, R9, 0xffff, RZ, 0xc0, !PT ;  /* 0x0000ffff09097812 */ /* 0x000fe400078ec0ff */
[----:B------:R-:W-:Y:S02]  /*9930*/  LOP3.LUT R7, R7, 0xffff, RZ, 0xc0, !PT ;  /* 0x0000ffff07077812 */ /* 0x000fe400078ec0ff */
[----:B------:R-:W-:Y:S02]  /*9940*/  LOP3.LUT R14, R5, 0xffff, RZ, 0xc0, !PT ;  /* 0x0000ffff050e7812 */ /* 0x000fe400078ec0ff */
[----:B------:R-:W-:Y:S02]  /*9950*/  PRMT R21, R21, 0x3340, R6 ;  /* 0x0000334015157816 */ /* 0x000fe40000000006 */
[----:B------:R-:W-:Y:S02]  /*9960*/  PRMT R8, R8, 0x3340, R1 ;  /* 0x0000334008087816 */ /* 0x000fe40000000001 */
[----:B------:R-:W-:-:S02]  /*9970*/  PRMT R4, R9, 0x3340, R0 ;  /* 0x0000334009047816 */ /* 0x000fc40000000000 */
[----:B------:R-:W-:Y:S02]  /*9980*/  PRMT R25, R14, 0x3340, R7 ;  /* 0x000033400e197816 */ /* 0x000fe40000000007 */
[----:B------:R-:W-:Y:S02]  /*9990*/  PRMT R5, R13, 0x5410, R10 ;  /* 0x000054100d057816 */ /* 0x000fe4000000000a */
[----:B------:R-:W-:Y:S02]  /*99a0*/  PRMT R7, R17, 0x5410, R12 ;  /* 0x0000541011077816 */ /* 0x000fe4000000000c */
[----:B------:R-:W-:Y:S02]  /*99b0*/  LOP3.LUT R16, R16, 0xffff, RZ, 0xc0, !PT ;  /* 0x0000ffff10107812 */ /* 0x000fe400078ec0ff */
[----:B------:R-:W-:Y:S02]  /*99c0*/  LOP3.LUT R18, R18, 0xffff, RZ, 0xc0, !PT ;  /* 0x0000ffff12127812 */ /* 0x000fe400078ec0ff */
[----:B------:R-:W-:-:S02]  /*99d0*/  PRMT R9, R21, 0x5410, R8 ;  /* 0x0000541015097816 */ /* 0x000fc40000000008 */
[----:B------:R-:W-:Y:S02]  /*99e0*/  PRMT R25, R25, 0x5410, R4 ;  /* 0x0000541019197816 */ /* 0x000fe40000000004 */
[----:B------:R-:W-:Y:S02]  /*99f0*/  LOP3.LUT R32, R32, 0xffff, RZ, 0xc0, !PT ;  /* 0x0000ffff20207812 */ /* 0x000fe400078ec0ff */
[----:B------:R-:W-:Y:S02]  /*9a00*/  LOP3.LUT R34, R34, 0xffff, RZ, 0xc0, !PT ;  /* 0x0000ffff22227812 */ /* 0x000fe400078ec0ff */
[--C-:B------:R-:W-:Y:S02]  /*9a10*/  PRMT R4, R11, 0x4210, R16.reuse ;  /* 0x000042100b047816 */ /* 0x100fe40000000010 */
[----:B------:R-:W-:Y:S02]  /*9a20*/  PRMT R5, R5, 0x5210, R16 ;  /* 0x0000521005057816 */ /* 0x000fe40000000010 */
[----:B------:R-:W-:-:S02]  /*9a30*/  PRMT R6, R15, 0x4210, R18 ;  /* 0x000042100f067816 */ /* 0x000fc40000000012 */
[----:B------:R-:W-:Y:S02]  /*9a40*/  PRMT R7, R7, 0x5210, R18 ;  /* 0x0000521007077816 */ /* 0x000fe40000000012 */
[--C-:B------:R-:W-:Y:S02]  /*9a50*/  PRMT R8, R19, 0x4210, R32.reuse ;  /* 0x0000421013087816 */ /* 0x100fe40000000020 */
[----:B------:R-:W-:Y:S01]  /*9a60*/  PRMT R9, R9, 0x5210, R32 ;  /* 0x0000521009097816 */ /* 0x000fe20000000020 */
[----:B--2---:R-:W-:Y:S01]  /*9a70*/  STSM.16.M88.4 [R36], R4 ;  /* 0x0000000424007844 */ /* 0x004fe20000000200 */
[--C-:B------:R-:W-:Y:S02]  /*9a80*/  PRMT R10, R23, 0x4210, R34.reuse ;  /* 0x00004210170a7816 */ /* 0x100fe40000000022 */
[----:B------:R-:W-:Y:S02]  /*9a90*/  PRMT R11, R25, 0x5210, R34 ;  /* 0x00005210190b7816 */ /* 0x000fe40000000022 */
[----:B------:R-:W-:-:S02]  /*9aa0*/  SHF.R.U32.HI R13, RZ, 0x6, R0 ;  /* 0x00000006ff0d7819 */ /* 0x000fc40000011600 */
[C---:B------:R-:W-:Y:S01]  /*9ab0*/  LEA.HI R16, R0.reuse, 0x7c, RZ, 0x1a ;  /* 0x0000007c00107811 */ /* 0x040fe200078fd0ff */
[----:B------:R0:W-:Y:S01]  /*9ac0*/  STSM.16.M88.4 [R36+0x400], R8 ;  /* 0x0004000824007844 */ /* 0x0001e20000000200 */
[C---:B------:R-:W-:Y:S02]  /*9ad0*/  LEA.HI R24, R0.reuse, 0x6c, RZ, 0x1a ;  /* 0x0000006c00187811 */ /* 0x040fe400078fd0ff */
[C---:B------:R-:W-:Y:S01]  /*9ae0*/  LEA.HI R32, R0.reuse, 0x5c, RZ, 0x1a ;  /* 0x0000005c00207811 */ /* 0x040fe200078fd0ff */
[----:B------:R-:W-:Y:S01]  /*9af0*/  BAR.SYNC.DEFER_BLOCKING 0x0 ;  /* 0x0000000000007b1d */ /* 0x000fe20000010000 */
[C---:B------:R-:W-:Y:S01]  /*9b00*/  LEA.HI R42, R0.reuse, 0x4c, RZ, 0x1a ;  /* 0x0000004c002a7811 */ /* 0x040fe200078fd0ff */
[C---:B------:R-:W-:Y:S01]  /*9b10*/  IMAD.IADD R16, R3.reuse, 0x1, R16 ;  /* 0x0000000103107824 */ /* 0x040fe200078e0210 */
[C---:B------:R-:W-:Y:S01]  /*9b20*/  LEA.HI R12, R0.reuse, 0x2c, RZ, 0x1a ;  /* 0x0000002c000c7811 */ /* 0x040fe200078fd0ff */
[C---:B------:R-:W-:Y:S01]  /*9b30*/  IMAD.IADD R24, R3.reuse, 0x1, R24 ;  /* 0x0000000103187824 */ /* 0x040fe200078e0218 */
[----:B------:R-:W-:Y:S01]  /*9b40*/  LEA.HI R14, R0, 0x1c, RZ, 0x1a ;  /* 0x0000001c000e7811 */ /* 0x000fe200078fd0ff */
[----:B------:R-:W-:Y:S01]  /*9b50*/  IMAD.IADD R32, R3, 0x1, R32 ;  /* 0x0000000103207824 */ /* 0x000fe200078e0220 */
[----:B------:R-:W-:Y:S01]  /*9b60*/  SGXT.U32 R0, R13, 0x2 ;  /* 0x000000020d00781a */ /* 0x000fe20000000000 */
[----:B------:R-:W-:-:S02]  /*9b70*/  IMAD.IADD R51, R3, 0x1, R12 ;  /* 0x0000000103337824 */ /* 0x000fc400078e020c */
[C---:B------:R-:W-:Y:S01]  /*9b80*/  IMAD.IADD R12, R3.reuse, 0x1, R14 ;  /* 0x00000001030c7824 */ /* 0x040fe200078e020e */
[C---:B------:R-:W-:Y:S01]  /*9b90*/  LOP3.LUT R18, R3.reuse, 0x78, R0, 0xfe, !PT ;  /* 0x0000007803127812 */ /* 0x040fe200078efe00 */
[C---:B------:R-:W-:Y:S01]  /*9ba0*/  IMAD.IADD R42, R3.reuse, 0x1, R42 ;  /* 0x00000001032a7824 */ /* 0x040fe200078e022a */
[C---:B0-----:R-:W-:Y:S02]  /*9bb0*/  LOP3.LUT R8, R3.reuse, R0, RZ, 0xfc, !PT ;  /* 0x0000000003087212 */ /* 0x041fe400078efcff */
[C-C-:B------:R-:W-:Y:S02]  /*9bc0*/  LOP3.LUT R20, R3.reuse, 0x74, R0.reuse, 0xfe, !PT ;  /* 0x0000007403147812 */ /* 0x140fe400078efe00 */
[C-C-:B------:R-:W-:Y:S02]  /*9bd0*/  LOP3.LUT R22, R3.reuse, 0x70, R0.reuse, 0xfe, !PT ;  /* 0x0000007003167812 */ /* 0x140fe400078efe00 */
[C-C-:B------:R-:W-:Y:S02]  /*9be0*/  LOP3.LUT R26, R3.reuse, 0x68, R0.reuse, 0xfe, !PT ;  /* 0x00000068031a7812 */ /* 0x140fe400078efe00 */
[----:B------:R-:W-:-:S02]  /*9bf0*/  LOP3.LUT R28, R3, 0x64, R0, 0xfe, !PT ;  /* 0x00000064031c7812 */ /* 0x000fc400078efe00 */
[C-C-:B------:R-:W-:Y:S01]  /*9c00*/  LOP3.LUT R30, R3.reuse, 0x60, R0.reuse, 0xfe, !PT ;  /* 0x00000060031e7812 */ /* 0x140fe200078efe00 */
[----:B------:R-:W0:Y:S01]  /*9c10*/  LDSM.16.M88.4 R4, [R40] ;  /* 0x000000002804783b */ /* 0x000e220000000200 */
[C-C-:B------:R-:W-:Y:S02]  /*9c20*/  LOP3.LUT R34, R3.reuse, 0x58, R0.reuse, 0xfe, !PT ;  /* 0x0000005803227812 */ /* 0x140fe400078efe00 */
[C-C-:B------:R-:W-:Y:S02]  /*9c30*/  LOP3.LUT R36, R3.reuse, 0x54, R0.reuse, 0xfe, !PT ;  /* 0x0000005403247812 */ /* 0x140fe400078efe00 */
[C-C-:B------:R-:W-:Y:S02]  /*9c40*/  LOP3.LUT R38, R3.reuse, 0x50, R0.reuse, 0xfe, !PT ;  /* 0x0000005003267812 */ /* 0x140fe400078efe00 */
[C-C-:B------:R-:W-:Y:S02]  /*9c50*/  LOP3.LUT R44, R3.reuse, 0x48, R0.reuse, 0xfe, !PT ;  /* 0x00000048032c7812 */ /* 0x140fe400078efe00 */
[----:B------:R-:W-:-:S02]  /*9c60*/  LOP3.LUT R46, R3, 0x44, R0, 0xfe, !PT ;  /* 0x00000044032e7812 */ /* 0x000fc400078efe00 */
[C-C-:B------:R-:W-:Y:S02]  /*9c70*/  LOP3.LUT R47, R3.reuse, 0x40, R0.reuse, 0xfe, !PT ;  /* 0x00000040032f7812 */ /* 0x140fe400078efe00 */
        /* <DEDUP_REMOVED lines=10> */
[----:B------:R-:W-:Y:S01]  /*9d20*/  LOP3.LUT R3, R3, 0x4, R0, 0xfe, !PT ;  /* 0x0000000403037812 */ /* 0x000fe200078efe00 */
[C---:B----4-:R-:W-:Y:S01]  /*9d30*/  IMAD R0, R8.reuse, UR5, RZ ;  /* 0x0000000508007c24 */ /* 0x050fe2000f8e02ff */
[----:B------:R-:W-:-:S02]  /*9d40*/  ISETP.LT.AND P3, PT, R8, UR15, !P0 ;  /* 0x0000000f08007c0c */ /* 0x000fc4000c761270 */
[----:B------:R-:W-:Y:S01]  /*9d50*/  ISETP.LT.AND P2, PT, R10, UR15, !P0 ;  /* 0x0000000f0a007c0c */ /* 0x000fe2000c741270 */
[C---:B------:R-:W-:Y:S01]  /*9d60*/  IMAD R9, R3.reuse, UR5, RZ ;  /* 0x0000000503097c24 */ /* 0x040fe2000f8e02ff */
[----:B------:R-:W-:Y:S01]  /*9d70*/  IADD3 R2, P4, PT, R0, R43, RZ ;  /* 0x0000002b00027210 */ /* 0x000fe20007f9e0ff */
[----:B------:R-:W-:Y:S01]  /*9d80*/  IMAD R10, R10, UR5, RZ ;  /* 0x000000050a0a7c24 */ /* 0x000fe2000f8e02ff */
[----:B------:R-:W-:Y:S02]  /*9d90*/  ISETP.LT.AND P1, PT, R3, UR15, !P0 ;  /* 0x0000000f03007c0c */ /* 0x000fe4000c721270 */
[----:B------:R-:W-:Y:S01]  /*9da0*/  LEA.HI.X.SX32 R3, R0, R45, 0x1, P4 ;  /* 0x0000002d00037211 */ /* 0x000fe200020f0eff */
[----:B------:R-:W-:Y:S01]  /*9db0*/  IMAD R0, R58, UR5, RZ ;  /* 0x000000053a007c24 */ /* 0x000fe2000f8e02ff */
[----:B0-----:R-:W-:Y:S02]  /*9dc0*/  PRMT R11, R4, 0x7770, RZ ;  /* 0x00007770040b7816 */ /* 0x001fe400000000ff */
[----:B------:R-:W-:-:S02]  /*9dd0*/  IADD3 R8, P5, PT, R9, R43, RZ ;  /* 0x0000002b09087210 */ /* 0x000fc40007fbe0ff */
[C---:B------:R-:W-:Y:S01]  /*9de0*/  PRMT R13, R4.reuse, 0x7771, RZ ;  /* 0x00007771040d7816 */ /* 0x040fe200000000ff */
[----:B------:R0:W-:Y:S01]  /*9df0*/  @P3 STG.E.U8 desc[UR18][R2.64], R11 ;  /* 0x0000000b02003986 */ /* 0x0001e2000c101112 */
[C---:B------:R-:W-:Y:S02]  /*9e00*/  PRMT R15, R4.reuse, 0x7772, RZ ;  /* 0x00007772040f7816 */ /* 0x040fe400000000ff */
[----:B------:R-:W-:Y:S02]  /*9e10*/  PRMT R17, R4, 0x7773, RZ ;  /* 0x0000777304117816 */ /* 0x000fe400000000ff */
[----:B------:R-:W-:Y:S02]  /*9e20*/  IADD3 R4, P4, PT, R10, R43, RZ ;  /* 0x0000002b0a047210 */ /* 0x000fe40007f9e0ff */
[C---:B------:R-:W-:Y:S02]  /*9e30*/  PRMT R19, R5.reuse, 0x7770, RZ ;  /* 0x0000777005137816 */ /* 0x040fe400000000ff */
[----:B------:R-:W-:-:S02]  /*9e40*/  PRMT R21, R5, 0x7771, RZ ;  /* 0x0000777105157816 */ /* 0x000fc400000000ff */
[----:B------:R-:W-:Y:S01]  /*9e50*/  PRMT R23, R5, 0x7772, RZ ;  /* 0x0000777205177816 */ /* 0x000fe200000000ff */
[----:B0-----:R-:W-:Y:S01]  /*9e60*/  IMAD R11, R55, UR5, RZ ;  /* 0x00000005370b7c24 */ /* 0x001fe2000f8e02ff */
[----:B------:R-:W-:Y:S02]  /*9e70*/  PRMT R25, R5, 0x7773, RZ ;  /* 0x0000777305197816 */ /* 0x000fe400000000ff */
[C---:B------:R-:W-:Y:S02]  /*9e80*/  PRMT R27, R6.reuse, 0x7770, RZ ;  /* 0x00007770061b7816 */ /* 0x040fe400000000ff */
[C---:B------:R-:W-:Y:S02]  /*9e90*/  PRMT R29, R6.reuse, 0x7771, RZ ;  /* 0x00007771061d7816 */ /* 0x040fe400000000ff */
[C---:B------:R-:W-:Y:S02]  /*9ea0*/  PRMT R31, R6.reuse, 0x7772, RZ ;  /* 0x00007772061f7816 */ /* 0x040fe400000000ff */
[----:B------:R-:W-:-:S02]  /*9eb0*/  PRMT R33, R6, 0x7773, RZ ;  /* 0x0000777306217816 */ /* 0x000fc400000000ff */
[-C--:B------:R-:W-:Y:S02]  /*9ec0*/  LEA.HI.X.SX32 R9, R9, R45.reuse, 0x1, P5 ;  /* 0x0000002d09097211 */ /* 0x080fe400028f0eff */
[----:B------:R-:W-:Y:S01]  /*9ed0*/  LEA.HI.X.SX32 R5, R10, R45, 0x1, P4 ;  /* 0x0000002d0a057211 */ /* 0x000fe200020f0eff */
[----:B------:R-:W-:Y:S01]  /*9ee0*/  IMAD R10, R57, UR5, RZ ;  /* 0x00000005390a7c24 */ /* 0x000fe2000f8e02ff */
[----:B------:R-:W-:Y:S01]  /*9ef0*/  IADD3 R6, P3, PT, R0, R43, RZ ;  /* 0x0000002b00067210 */ /* 0x000fe20007f7e0ff */
[----:B------:R-:W-:Y:S01]  /*9f00*/  @P1 STG.E.U8 desc[UR18][R8.64], R13 ;  /* 0x0000000d08001986 */ /* 0x000fe2000c101112 */
[----:B------:R-:W-:Y:S02]  /*9f10*/  ISETP.LT.AND P5, PT, R58, UR15, !P0 ;  /* 0x0000000f3a007c0c */ /* 0x000fe4000c7a1270 */
[C---:B------:R-:W-:Y:S01]  /*9f20*/  PRMT R35, R7.reuse, 0x7770, RZ ;  /* 0x0000777007237816 */ /* 0x040fe200000000ff */
[----:B------:R0:W-:Y:S01]  /*9f30*/  @P2 STG.E.U8 desc[UR18][R4.64], R15 ;  /* 0x0000000f04002986 */ /* 0x0001e2000c101112 */
[----:B------:R-:W-:-:S02]  /*9f40*/  PRMT R37, R7, 0x7771, RZ ;  /* 0x0000777107257816 */ /* 0x000fc400000000ff */
[C---:B------:R-:W-:Y:S02]  /*9f50*/  PRMT R39, R7.reuse, 0x7772, RZ ;  /* 0x0000777207277816 */ /* 0x040fe400000000ff */
[----:B------:R-:W-:Y:S02]  /*9f60*/  PRMT R41, R7, 0x7773, RZ ;  /* 0x0000777307297816 */ /* 0x000fe400000000ff */
[----:B------:R-:W-:Y:S01]  /*9f70*/  LEA.HI.X.SX32 R7, R0, R45, 0x1, P3 ;  /* 0x0000002d00077211 */ /* 0x000fe200018f0eff */
[C---:B------:R-:W-:Y:S01]  /*9f80*/  IMAD R0, R56.reuse, UR5, RZ ;  /* 0x0000000538007c24 */ /* 0x040fe2000f8e02ff */
[----:B------:R-:W-:Y:S02]  /*9f90*/  ISETP.LT.AND P1, PT, R57, UR15, !P0 ;  /* 0x0000000f39007c0c */ /* 0x000fe4000c721270 */
[----:B------:R-:W-:Y:S01]  /*9fa0*/  ISETP.LT.AND P2, PT, R56, UR15, !P0 ;  /* 0x0000000f38007c0c */ /* 0x000fe2000c741270 */
[----:B------:R2:W-:Y:S01]  /*9fb0*/  @P5 STG.E.U8 desc[UR18][R6.64], R17 ;  /* 0x0000001106005986 */ /* 0x0005e2000c101112 */
[-C--:B------:R-:W-:Y:S01]  /*9fc0*/  IADD3 R2, P4, PT, R10, R43.reuse, RZ ;  /* 0x0000002b0a027210 */ /* 0x080fe20007f9e0ff */
[----:B0-----:R-:W-:Y:S01]  /*9fd0*/  IMAD R15, R49, UR5, RZ ;  /* 0x00000005310f7c24 */ /* 0x001fe2000f8e02ff */
[----:B------:R-:W-:-:S02]  /*9fe0*/  IADD3 R4, P6, PT, R0, R43, RZ ;  /* 0x0000002b00047210 */ /* 0x000fc40007fde0ff */
[----:B------:R-:W-:Y:S02]  /*9ff0*/  ISETP.LT.AND P3, PT, R55, UR15, !P0 ;  /* 0x0000000f37007c0c */ /* 0x000fe4000c761270 */
[-C--:B------:R-:W-:Y:S02]  /*a000*/  LEA.HI.X.SX32 R3, R10, R45.reuse, 0x1, P4 ;  /* 0x0000002d0a037211 */ /* 0x080fe400020f0eff */
[C---:B------:R-:W-:Y:S01]  /*a010*/  ISETP.LT.AND P4, PT, R12.reuse, UR15, !P0 ;  /* 0x0000000f0c007c0c */ /* 0x040fe2000c781270 */
[----:B------:R-:W-:Y:S01]  /*a020*/  IMAD R12, R12, UR5, RZ ;  /* 0x000000050c0c7c24 */ /* 0x000fe2000f8e02ff */
[----:B------:R-:W-:Y:S01]  /*a030*/  LEA.HI.X.SX32 R5, R0, R45, 0x1, P6 ;  /* 0x0000002d00057211 */ /* 0x000fe200030f0eff */
[----:B------:R0:W-:Y:S01]  /*a040*/  @P1 STG.E.U8 desc[UR18][R2.64], R19 ;  /* 0x0000001302001986 */ /* 0x0001e2000c101112 */
[CC--:B------:R-:W-:Y:S01]  /*a050*/  IADD3 R8, P5, PT, R11.reuse, R43.reuse, RZ ;  /* 0x0000002b0b087210 */ /* 0x0c0fe20007fbe0ff */
[----:B------:R-:W-:Y:S01]  /*a060*/  IMAD R0, R54, UR5, RZ ;  /* 0x0000000536007c24 */ /* 0x000fe2000f8e02ff */
[----:B------:R-:W-:Y:S01]  /*a070*/  IADD3 R10, P1, PT, R12, R43, RZ ;  /* 0x0000002b0c0a7210 */ /* 0x000fe20007f3e0ff */
[----:B------:R-:W-:Y:S01]  /*a080*/  @P2 STG.E.U8 desc[UR18][R4.64], R21 ;  /* 0x0000001504002986 */ /* 0x000fe2000c101112 */
[-C--:B------:R-:W-:Y:S01]  /*a090*/  LEA.HI.X.SX32 R9, R11, R45.reuse, 0x1, P5 ;  /* 0x0000002d0b097211 */ /* 0x080fe200028f0eff */
[----:B--2---:R-:W-:Y:S01]  /*a0a0*/  IMAD R6, R53, UR5, RZ ;  /* 0x0000000535067c24 */ /* 0x004fe2000f8e02ff */
[----:B------:R-:W-:Y:S01]  /*a0b0*/  ISETP.LT.AND P2, PT, R54, UR15, !P0 ;  /* 0x0000000f36007c0c */ /* 0x000fe2000c741270 */
[----:B------:R-:W-:Y:S01]  /*a0c0*/  IMAD R7, R52, UR5, RZ ;  /* 0x0000000534077c24 */ /* 0x000fe2000f8e02ff */
[----:B------:R-:W-:Y:S01]  /*a0d0*/  LEA.HI.X.SX32 R11, R12, R45, 0x1, P1 ;  /* 0x0000002d0c0b7211 */ /* 0x000fe200008f0eff */
[----:B------:R2:W-:Y:S01]  /*a0e0*/  @P3 STG.E.U8 desc[UR18][R8.64], R23 ;  /* 0x0000001708003986 */ /* 0x0005e2000c101112 */
[----:B------:R-:W-:-:S02]  /*a0f0*/  IADD3 R12, P1, PT, R0, R43, RZ ;  /* 0x0000002b000c7210 */ /* 0x000fc40007f3e0ff */
[----:B0-----:R-:W-:Y:S01]  /*a100*/  IADD3 R2, P5, PT, R6, R43, RZ ;  /* 0x0000002b06027210 */ /* 0x001fe20007fbe0ff */
[----:B------:R0:W-:Y:S01]  /*a110*/  @P4 STG.E.U8 desc[UR18][R10.64], R25 ;  /* 0x000000190a004986 */ /* 0x0001e2000c101112 */
[----:B------:R-:W-:Y:S02]  /*a120*/  ISETP.LT.AND P3, PT, R53, UR15, !P0 ;  /* 0x0000000f35007c0c */ /* 0x000fe4000c761270 */
[-C--:B------:R-:W-:Y:S01]  /*a130*/  LEA.HI.X.SX32 R13, R0, R45.reuse, 0x1, P1 ;  /* 0x0000002d000d7211 */ /* 0x080fe200008f0eff */
[----:B------:R-:W-:Y:S01]  /*a140*/  IMAD R0, R51, UR5, RZ ;  /* 0x0000000533007c24 */ /* 0x000fe2000f8e02ff */
[----:B------:R-:W-:Y:S02]  /*a150*/  ISETP.LT.AND P4, PT, R52, UR15, !P0 ;  /* 0x0000000f34007c0c */ /* 0x000fe4000c781270 */
[----:B------:R-:W-:Y:S01]  /*a160*/  LEA.HI.X.SX32 R3, R6, R45, 0x1, P5 ;  /* 0x0000002d06037211 */ /* 0x000fe200028f0eff */
[----:B------:R3:W-:Y:S01]  /*a170*/  @P2 STG.E.U8 desc[UR18][R12.64], R27 ;  /* 0x0000001b0c002986 */ /* 0x0007e2000c101112 */
[----:B--2---:R-:W-:-:S02]  /*a180*/  IADD3 R8, P6, PT, R7, R43, RZ ;  /* 0x0000002b07087210 */ /* 0x004fc40007fde0ff */
[----:B------:R-:W-:Y:S02]  /*a190*/  ISETP.LT.AND P1, PT, R51, UR15, !P0 ;  /* 0x0000000f33007c0c */ /* 0x000fe4000c721270 */
[----:B------:R-:W-:Y:S01]  /*a1a0*/  LEA.HI.X.SX32 R9, R7, R45, 0x1, P6 ;  /* 0x0000002d07097211 */ /* 0x000fe200030f0eff */
[----:B------:R2:W-:Y:S01]  /*a1b0*/  @P3 STG.E.U8 desc[UR18][R2.64], R29 ;  /* 0x0000001d02003986 */ /* 0x0005e2000c101112 */
[----:B0-----:R-:W-:Y:S02]  /*a1c0*/  IADD3 R10, P2, PT, R0, R43, RZ ;  /* 0x0000002b000a7210 */ /* 0x001fe40007f5e0ff */
[----:B------:R-:W-:Y:S01]  /*a1d0*/  ISETP.LT.AND P3, PT, R50, UR15, !P0 ;  /* 0x0000000f32007c0c */ /* 0x000fe2000c761270 */
[----:B------:R-:W0:Y:S01]  /*a1e0*/  LDSM.16.M88.4 R4, [R40+0x800] ;  /* 0x000800002804783b */ /* 0x000e220000000200 */
[----:B------:R-:W-:Y:S01]  /*a1f0*/  LEA.HI.X.SX32 R11, R0, R45, 0x1, P2 ;  /* 0x0000002d000b7211 */ /* 0x000fe200010f0eff */
[----:B------:R-:W-:Y:S01]  /*a200*/  IMAD R0, R50, UR5, RZ ;  /* 0x0000000532007c24 */ /* 0x000fe2000f8e02ff */
[C---:B------:R-:W-:Y:S01]  /*a210*/  ISETP.LT.AND P2, PT, R14.reuse, UR15, !P0 ;  /* 0x0000000f0e007c0c */ /* 0x040fe2000c741270 */
[----:B------:R4:W-:Y:S01]  /*a220*/  @P4 STG.E.U8 desc[UR18][R8.64], R31 ;  /* 0x0000001f08004986 */ /* 0x0009e2000c101112 */
[----:B------:R-:W-:Y:S01]  /*a230*/  IMAD R14, R14, UR5, RZ ;  /* 0x000000050e0e7c24 */ /* 0x000fe2000f8e02ff */
[----:B------:R-:W-:-:S02]  /*a240*/  ISETP.LT.AND P4, PT, R49, UR15, !P0 ;  /* 0x0000000f31007c0c */ /* 0x000fc4000c781270 */
[----:B------:R5:W-:Y:S01]  /*a250*/  @P1 STG.E.U8 desc[UR18][R10.64], R33 ;  /* 0x000000210a001986 */ /* 0x000be2000c101112 */
[-C--:B---3--:R-:W-:Y:S02]  /*a260*/  IADD3 R12, P1, PT, R0, R43.reuse, RZ ;  /* 0x0000002b000c7210 */ /* 0x088fe40007f3e0ff */
[----:B--2---:R-:W-:Y:S02]  /*a270*/  IADD3 R2, P5, PT, R14, R43, RZ ;  /* 0x0000002b0e027210 */ /* 0x004fe40007fbe0ff */
[-C--:B------:R-:W-:Y:S01]  /*a280*/  LEA.HI.X.SX32 R13, R0, R45.reuse, 0x1, P1 ;  /* 0x0000002d000d7211 */ /* 0x080fe200008f0eff */
[----:B------:R-:W-:Y:S01]  /*a290*/  IMAD R0, R48, UR5, RZ ;  /* 0x0000000530007c24 */ /* 0x000fe2000f8e02ff */
[----:B------:R-:W-:Y:S02]  /*a2a0*/  LEA.HI.X.SX32 R3, R14, R45, 0x1, P5 ;  /* 0x0000002d0e037211 */ /* 0x000fe400028f0eff */
[----:B----4-:R-:W-:Y:S01]  /*a2b0*/  IADD3 R8, P6, PT, R15, R43, RZ ;  /* 0x0000002b0f087210 */ /* 0x010fe20007fde0ff */
[----:B------:R2:W-:Y:S01]  /*a2c0*/  @P3 STG.E.U8 desc[UR18][R12.64], R35 ;  /* 0x000000230c003986 */ /* 0x0005e2000c101112 */
[----:B------:R-:W-:-:S02]  /*a2d0*/  ISETP.LT.AND P1, PT, R48, UR15, !P0 ;  /* 0x0000000f30007c0c */ /* 0x000fc4000c721270 */
[C---:B-----5:R-:W-:Y:S01]  /*a2e0*/  IADD3 R10, P3, PT, R0.reuse, R43, RZ ;  /* 0x0000002b000a7210 */ /* 0x060fe20007f7e0ff */
[----:B------:R3:W-:Y:S01]  /*a2f0*/  @P2 STG.E.U8 desc[UR18][R2.64], R37 ;  /* 0x0000002502002986 */ /* 0x0007e2000c101112 */
[-C--:B------:R-:W-:Y:S01]  /*a300*/  LEA.HI.X.SX32 R9, R15, R45.reuse, 0x1, P6 ;  /* 0x0000002d0f097211 */ /* 0x080fe200030f0eff */
[C---:B------:R-:W-:Y:S01]  /*a310*/  IMAD R15, R47.reuse, UR5, RZ ;  /* 0x000000052f0f7c24 */ /* 0x040fe2000f8e02ff */
[----:B------:R-:W-:Y:S01]  /*a320*/  LEA.HI.X.SX32 R11, R0, R45, 0x1, P3 ;  /* 0x0000002d000b7211 */ /* 0x000fe200018f0eff */
[----:B------:R-:W-:Y:S01]  /*a330*/  IMAD R0, R46, UR5, RZ ;  /* 0x000000052e007c24 */ /* 0x000fe2000f8e02ff */
[----:B------:R-:W-:Y:S01]  /*a340*/  ISETP.LT.AND P2, PT, R47, UR15, !P0 ;  /* 0x0000000f2f007c0c */ /* 0x000fe2000c741270 */
[----:B------:R-:W-:Y:S01]  /*a350*/  @P4 STG.E.U8 desc[UR18][R8.64], R39 ;  /* 0x0000002708004986 */ /* 0x000fe2000c101112 */
[CC--:B------:R-:W-:Y:S02]  /*a360*/  IADD3 R14, P4, PT, R15.reuse, R43.reuse, RZ ;  /* 0x0000002b0f0e7210 */ /* 0x0c0fe40007f9e0ff */
[----:B--2---:R-:W-:Y:S01]  /*a370*/  IADD3 R12, P5, PT, R0, R43, RZ ;  /* 0x0000002b000c7210 */ /* 0x004fe20007fbe0ff */
[----:B------:R2:W-:Y:S01]  /*a380*/  @P1 STG.E.U8 desc[UR18][R10.64], R41 ;  /* 0x000000290a001986 */ /* 0x0005e2000c101112 */
[-C--:B------:R-:W-:Y:S01]  /*a390*/  LEA.HI.X.SX32 R15, R15, R45.reuse, 0x1, P4 ;  /* 0x0000002d0f0f7211 */ /* 0x080fe200020f0eff */
[----:B---3--:R-:W-:Y:S01]  /*a3a0*/  IMAD R3, R44, UR5, RZ ;  /* 0x000000052c037c24 */ /* 0x008fe2000f8e02ff */
[----:B------:R-:W-:Y:S01]  /*a3b0*/  LEA.HI.X.SX32 R13, R0, R45, 0x1, P5 ;  /* 0x0000002d000d7211 */ /* 0x000fe200028f0eff */
[----:B------:R-:W-:Y:S01]  /*a3c0*/  IMAD R0, R42, UR5, RZ ;  /* 0x000000052a007c24 */ /* 0x000fe2000f8e02ff */
[----:B------:R-:W-:-:S02]  /*a3d0*/  ISETP.LT.AND P3, PT, R46, UR15, !P0 ;  /* 0x0000000f2e007c0c */ /* 0x000fc4000c761270 */
[C---:B------:R-:W-:Y:S02]  /*a3e0*/  IADD3 R2, P4, PT, R3.reuse, R43, RZ ;  /* 0x0000002b03027210 */ /* 0x040fe40007f9e0ff */
[----:B0-----:R-:W-:Y:S02]  /*a3f0*/  PRMT R17, R4, 0x7770, RZ ;  /* 0x0000777004117816 */ /* 0x001fe400000000ff */
[----:B------:R-:W-:Y:S01]  /*a400*/  ISETP.LT.AND P1, PT, R44, UR15, !P0 ;  /* 0x0000000f2c007c0c */ /* 0x000fe2000c721270 */
[----:B--2---:R-:W-:Y:S01]  /*a410*/  IMAD R11, R38, UR5, RZ ;  /* 0x00000005260b7c24 */ /* 0x004fe2000f8e02ff */
[----:B------:R-:W-:Y:S01]  /*a420*/  LEA.HI.X.SX32 R3, R3, R45, 0x1, P4 ;  /* 0x0000002d03037211 */ /* 0x000fe200020f0eff */
[----:B------:R0:W-:Y:S01]  /*a430*/  @P2 STG.E.U8 desc[UR18][R14.64], R17 ;  /* 0x000000110e002986 */ /* 0x0001e2000c101112 */
[----:B------:R-:W-:Y:S02]  /*a440*/  IADD3 R8, P4, PT, R0, R43, RZ ;  /* 0x0000002b00087210 */ /* 0x000fe40007f9e0ff */
[----:B------:R-:W-:-:S02]  /*a450*/  ISETP.LT.AND P2, PT, R42, UR15, !P0 ;  /* 0x0000000f2a007c0c */ /* 0x000fc4000c741270 */
[----:B------:R-:W-:Y:S02]  /*a460*/  PRMT R19, R4, 0x7771, RZ ;  /* 0x0000777104137816 */ /* 0x000fe400000000ff */
[----:B------:R-:W-:Y:S01]  /*a470*/  LEA.HI.X.SX32 R9, R0, R45, 0x1, P4 ;  /* 0x0000002d00097211 */ /* 0x000fe200020f0eff */
[----:B------:R-:W-:Y:S01]  /*a480*/  IMAD R0, R36, UR5, RZ ;  /* 0x0000000524007c24 */ /* 0x000fe2000f8e02ff */
[----:B------:R-:W-:Y:S01]  /*a490*/  PRMT R21, R4, 0x7772, RZ ;  /* 0x0000777204157816 */ /* 0x000fe200000000ff */
[----:B------:R2:W-:Y:S01]  /*a4a0*/  @P3 STG.E.U8 desc[UR18][R12.64], R19 ;  /* 0x000000130c003986 */ /* 0x0005e2000c101112 */
[----:B------:R-:W-:Y:S01]  /*a4b0*/  ISETP.LT.AND P3, PT, R38, UR15, !P0 ;  /* 0x0000000f26007c0c */ /* 0x000fe2000c761270 */
[----:B0-----:R-:W-:Y:S01]  /*a4c0*/  IMAD R14, R30, UR5, RZ ;  /* 0x000000051e0e7c24 */ /* 0x001fe2000f8e02ff */
[----:B------:R-:W-:Y:S01]  /*a4d0*/  PRMT R15, R4, 0x7773, RZ ;  /* 0x00007773040f7816 */ /* 0x000fe200000000ff */
[----:B------:R-:W-:Y:S01]  /*a4e0*/  @P1 STG.E.U8 desc[UR18][R2.64], R21 ;  /* 0x0000001502001986 */ /* 0x000fe2000c101112 */
[----:B------:R-:W-:Y:S01]  /*a4f0*/  ISETP.LT.AND P1, PT, R36, UR15, !P0 ;  /* 0x0000000f24007c0c */ /* 0x000fe2000c721270 */
[----:B------:R-:W-:Y:S01]  /*a500*/  IMAD R4, R32, UR5, RZ ;  /* 0x0000000520047c24 */ /* 0x000fe2000f8e02ff */
[----:B------:R-:W-:Y:S01]  /*a510*/  IADD3 R10, P5, PT, R11, R43, RZ ;  /* 0x0000002b0b0a7210 */ /* 0x000fe20007fbe0ff */
[----:B------:R0:W-:Y:S01]  /*a520*/  @P2 STG.E.U8 desc[UR18][R8.64], R15 ;  /* 0x0000000f08002986 */ /* 0x0001e2000c101112 */
[----:B------:R-:W-:-:S02]  /*a530*/  ISETP.LT.AND P2, PT, R34, UR15, !P0 ;  /* 0x0000000f22007c0c */ /* 0x000fc4000c741270 */
[----:B------:R-:W-:Y:S02]  /*a540*/  LEA.HI.X.SX32 R11, R11, R45, 0x1, P5 ;  /* 0x0000002d0b0b7211 */ /* 0x000fe400028f0eff */
[C---:B--2---:R-:W-:Y:S02]  /*a550*/  IADD3 R12, P4, PT, R0.reuse, R43, RZ ;  /* 0x0000002b000c7210 */ /* 0x044fe40007f9e0ff */
[C---:B------:R-:W-:Y:S02]  /*a560*/  PRMT R17, R5.reuse, 0x7770, RZ ;  /* 0x0000777005117816 */ /* 0x040fe400000000ff */
[----:B------:R-:W-:Y:S01]  /*a570*/  LEA.HI.X.SX32 R13, R0, R45, 0x1, P4 ;  /* 0x0000002d000d7211 */ /* 0x000fe200020f0eff */
[----:B------:R-:W-:Y:S01]  /*a580*/  IMAD R0, R34, UR5, RZ ;  /* 0x0000000522007c24 */ /* 0x000fe2000f8e02ff */
[C---:B------:R-:W-:Y:S01]  /*a590*/  PRMT R19, R5.reuse, 0x7771, RZ ;  /* 0x0000777105137816 */ /* 0x040fe200000000ff */
[----:B------:R2:W-:Y:S01]  /*a5a0*/  @P3 STG.E.U8 desc[UR18][R10.64], R17 ;  /* 0x000000110a003986 */ /* 0x0005e2000c101112 */
[----:B0-----:R-:W-:-:S02]  /*a5b0*/  PRMT R15, R5, 0x7772, RZ ;  /* 0x00007772050f7816 */ /* 0x001fc400000000ff */
[----:B------:R-:W-:Y:S01]  /*a5c0*/  IADD3 R2, P4, PT, R0, R43, RZ ;  /* 0x0000002b00027210 */ /* 0x000fe20007f9e0ff */
[----:B------:R-:W-:Y:S01]  /*a5d0*/  @P1 STG.E.U8 desc[UR18][R12.64], R19 ;  /* 0x000000130c001986 */ /* 0x000fe2000c101112 */
[----:B------:R-:W-:Y:S02]  /*a5e0*/  ISETP.LT.AND P3, PT, R32, UR15, !P0 ;  /* 0x0000000f20007c0c */ /* 0x000fe4000c761270 */
[----:B------:R-:W-:Y:S01]  /*a5f0*/  LEA.HI.X.SX32 R3, R0, R45, 0x1, P4 ;  /* 0x0000002d00037211 */ /* 0x000fe200020f0eff */
[----:B------:R-:W-:Y:S01]  /*a600*/  IMAD R0, R28, UR5, RZ ;  /* 0x000000051c007c24 */ /* 0x000fe2000f8e02ff */
[----:B------:R-:W-:Y:S02]  /*a610*/  IADD3 R8, P5, PT, R4, R43, RZ ;  /* 0x0000002b04087210 */ /* 0x000fe40007fbe0ff */
[----:B------:R-:W-:Y:S01]  /*a620*/  ISETP.LT.AND P1, PT, R30, UR15, !P0 ;  /* 0x0000000f1e007c0c */ /* 0x000fe2000c721270 */
[----:B------:R0:W-:Y:S01]  /*a630*/  @P2 STG.E.U8 desc[UR18][R2.64], R15 ;  /* 0x0000000f02002986 */ /* 0x0001e2000c101112 */
[----:B------:R-:W-:-:S02]  /*a640*/  ISETP.LT.AND P4, PT, R28, UR15, !P0 ;  /* 0x0000000f1c007c0c */ /* 0x000fc4000c781270 */
[----:B------:R-:W-:Y:S02]  /*a650*/  LEA.HI.X.SX32 R9, R4, R45, 0x1, P5 ;  /* 0x0000002d04097211 */ /* 0x000fe400028f0eff */
[-C--:B------:R-:W-:Y:S02]  /*a660*/  IADD3 R4, P2, PT, R14, R43.reuse, RZ ;  /* 0x0000002b0e047210 */ /* 0x080fe40007f5e0ff */
[----:B--2---:R-:W-:Y:S02]  /*a670*/  IADD3 R10, P5, PT, R0, R43, RZ ;  /* 0x0000002b000a7210 */ /* 0x004fe40007fbe0ff */
[----:B------:R-:W-:Y:S02]  /*a680*/  PRMT R17, R5, 0x7773, RZ ;  /* 0x0000777305117816 */ /* 0x000fe400000000ff */
[-C--:B------:R-:W-:Y:S01]  /*a690*/  LEA.HI.X.SX32 R5, R14, R45.reuse, 0x1, P2 ;  /* 0x0000002d0e057211 */ /* 0x080fe200010f0eff */
[----:B0-----:R-:W-:Y:S01]  /*a6a0*/  IMAD R3, R24, UR5, RZ ;  /* 0x0000000518037c24 */ /* 0x001fe2000f8e02ff */
[----:B------:R-:W-:Y:S01]  /*a6b0*/  PRMT R19, R6, 0x7770, RZ ;  /* 0x0000777006137816 */ /* 0x000fe200000000ff */
[----:B------:R0:W-:Y:S01]  /*a6c0*/  @P3 STG.E.U8 desc[UR18][R8.64], R17 ;  /* 0x0000001108003986 */ /* 0x0001e2000c101112 */
[----:B------:R-:W-:Y:S01]  /*a6d0*/  LEA.HI.X.SX32 R11, R0, R45, 0x1, P5 ;  /* 0x0000002d000b7211 */ /* 0x000fe200028f0eff */
[----:B------:R-:W-:Y:S01]  /*a6e0*/  IMAD R0, R26, UR5, RZ ;  /* 0x000000051a007c24 */ /* 0x000fe2000f8e02ff */
[----:B------:R-:W-:Y:S01]  /*a6f0*/  PRMT R21, R6, 0x7771, RZ ;  /* 0x0000777106157816 */ /* 0x000fe200000000ff */
[----:B------:R2:W-:Y:S01]  /*a700*/  @P1 STG.E.U8 desc[UR18][R4.64], R19 ;  /* 0x0000001304001986 */ /* 0x0005e2000c101112 */
[CC--:B------:R-:W-:Y:S01]  /*a710*/  IADD3 R12, P3, PT, R3.reuse, R43.reuse, RZ ;  /* 0x0000002b030c7210 */ /* 0x0c0fe20007f7e0ff */
[----:B------:R-:W-:Y:S01]  /*a720*/  IMAD R14, R22, UR5, RZ ;  /* 0x00000005160e7c24 */ /* 0x000fe2000f8e02ff */
[----:B------:R-:W-:Y:S01]  /*a730*/  IADD3 R2, P2, PT, R0, R43, RZ ;  /* 0x0000002b00027210 */ /* 0x000fe20007f5e0ff */
[----:B------:R3:W-:Y:S01]  /*a740*/  @P4 STG.E.U8 desc[UR18][R10.64], R21 ;  /* 0x000000150a004986 */ /* 0x0007e2000c101112 */
[-C--:B------:R-:W-:Y:S01]  /*a750*/  LEA.HI.X.SX32 R13, R3, R45.reuse, 0x1, P3 ;  /* 0x0000002d030d7211 */ /* 0x080fe200018f0eff */
[----:B------:R-:W-:Y:S01]  /*a760*/  IMAD R15, R16, UR5, RZ ;  /* 0x00000005100f7c24 */ /* 0x000fe2000f8e02ff */
[----:B------:R-:W-:Y:S01]  /*a770*/  LEA.HI.X.SX32 R3, R0, R45, 0x1, P2 ;  /* 0x0000002d00037211 */ /* 0x000fe200010f0eff */
[----:B0-----:R-:W-:Y:S01]  /*a780*/  IMAD R9, R20, UR5, RZ ;  /* 0x0000000514097c24 */ /* 0x001fe2000f8e02ff */
[----:B------:R-:W-:-:S02]  /*a790*/  ISETP.LT.AND P5, PT, R26, UR15, !P0 ;  /* 0x0000000f1a007c0c */ /* 0x000fc4000c7a1270 */
[----:B------:R-:W-:Y:S02]  /*a7a0*/  ISETP.LT.AND P4, PT, R24, UR15, !P0 ;  /* 0x0000000f18007c0c */ /* 0x000fe4000c781270 */
[----:B--2---:R-:W-:Y:S02]  /*a7b0*/  IADD3 R4, P3, PT, R14, R43, RZ ;  /* 0x0000002b0e047210 */ /* 0x004fe40007f7e0ff */
[----:B------:R-:W-:Y:S01]  /*a7c0*/  ISETP.LT.AND P1, PT, R16, UR15, !P0 ;  /* 0x0000000f10007c0c */ /* 0x000fe2000c721270 */
[----:B---3--:R-:W-:Y:S01]  /*a7d0*/  IMAD R11, R18, UR5, RZ ;  /* 0x00000005120b7c24 */ /* 0x008fe2000f8e02ff */
[----:B------:R-:W-:Y:S02]  /*a7e0*/  LEA.HI.X.SX32 R5, R14, R45, 0x1, P3 ;  /* 0x0000002d0e057211 */ /* 0x000fe400018f0eff */
[----:B------:R-:W-:Y:S02]  /*a7f0*/  ISETP.LT.AND P3, PT, R22, UR15, !P0 ;  /* 0x0000000f16007c0c */ /* 0x000fe4000c761270 */
[----:B------:R-:W-:-:S02]  /*a800*/  IADD3 R10, P2, PT, R11, R43, RZ ;  /* 0x0000002b0b0a7210 */ /* 0x000fc40007f5e0ff */
[----:B------:R-:W-:Y:S02]  /*a810*/  IADD3 R8, P6, PT, R9, R43, RZ ;  /* 0x0000002b09087210 */ /* 0x000fe40007fde0ff */
[-C--:B------:R-:W-:Y:S02]  /*a820*/  LEA.HI.X.SX32 R11, R11, R45.reuse, 0x1, P2 ;  /* 0x0000002d0b0b7211 */ /* 0x080fe400010f0eff */
[----:B------:R-:W-:Y:S02]  /*a830*/  ISETP.LT.AND P2, PT, R20, UR15, !P0 ;  /* 0x0000000f14007c0c */ /* 0x000fe4000c741270 */
[----:B------:R-:W-:Y:S02]  /*a840*/  ISETP.LT.AND P0, PT, R18, UR15, !P0 ;  /* 0x0000000f12007c0c */ /* 0x000fe4000c701270 */
[----:B------:R-:W-:Y:S02]  /*a850*/  LEA.HI.X.SX32 R9, R9, R45, 0x1, P6 ;  /* 0x0000002d09097211 */ /* 0x000fe400030f0eff */
[----:B------:R-:W-:-:S02]  /*a860*/  PRMT R17, R6, 0x7772, RZ ;  /* 0x0000777206117816 */ /* 0x000fc400000000ff */
[----:B------:R-:W-:Y:S02]  /*a870*/  IADD3 R14, P6, PT, R15, R43, RZ ;  /* 0x0000002b0f0e7210 */ /* 0x000fe40007fde0ff */
[----:B------:R-:W-:Y:S01]  /*a880*/  PRMT R19, R6, 0x7773, RZ ;  /* 0x0000777306137816 */ /* 0x000fe200000000ff */
[----:B------:R0:W-:Y:S01]  /*a890*/  @P5 STG.E.U8 desc[UR18][R2.64], R17 ;  /* 0x0000001102005986 */ /* 0x0001e2000c101112 */
[C---:B------:R-:W-:Y:S02]  /*a8a0*/  PRMT R21, R7.reuse, 0x7770, RZ ;  /* 0x0000777007157816 */ /* 0x040fe400000000ff */
[C---:B------:R-:W-:Y:S01]  /*a8b0*/  PRMT R23, R7.reuse, 0x7771, RZ ;  /* 0x0000777107177816 */ /* 0x040fe200000000ff */
[----:B------:R0:W-:Y:S01]  /*a8c0*/  @P4 STG.E.U8 desc[UR18][R12.64], R19 ;  /* 0x000000130c004986 */ /* 0x0001e2000c101112 */
[----:B------:R-:W-:Y:S02]  /*a8d0*/  PRMT R25, R7, 0x7772, RZ ;  /* 0x0000777207197816 */ /* 0x000fe400000000ff */
[----:B------:R-:W-:Y:S01]  /*a8e0*/  LEA.HI.X.SX32 R15, R15, R45, 0x1, P6 ;  /* 0x0000002d0f0f7211 */ /* 0x000fe200030f0eff */
[----:B------:R0:W-:Y:S01]  /*a8f0*/  @P3 STG.E.U8 desc[UR18][R4.64], R21 ;  /* 0x0000001504003986 */ /* 0x0001e2000c101112 */
[----:B------:R-:W-:-:S03]  /*a900*/  PRMT R7, R7, 0x7773, RZ ;  /* 0x0000777307077816 */ /* 0x000fc600000000ff */
[----:B------:R0:W-:Y:S04]  /*a910*/  @P2 STG.E.U8 desc[UR18][R8.64], R23 ;  /* 0x0000001708002986 */ /* 0x0001e8000c101112 */
[----:B------:R0:W-:Y:S04]  /*a920*/  @P0 STG.E.U8 desc[UR18][R10.64], R25 ;  /* 0x000000190a000986 */ /* 0x0001e8000c101112 */
[----:B------:R0:W-:Y:S01]  /*a930*/  @P1 STG.E.U8 desc[UR18][R14.64], R7 ;  /* 0x000000070e001986 */ /* 0x0001e2000c101112 */
[----:B------:R-:W-:Y:S06]  /*a940*/  BAR.SYNC.DEFER_BLOCKING 0x0 ;  /* 0x0000000000007b1d */ /* 0x000fec0000010000 */
[----:B------:R-:W-:Y:S05]  /*a950*/  BRA.U UP0, `(.L_x_13) ;  /* 0x0000000100a07547 */ /* 0x000fea000b800000 */
[----:B------:R-:W2:Y:S01]  /*a960*/  S2UR UR5, SR_CgaCtaId ;  /* 0x00000000000579c3 */ /* 0x000ea20000008800 */
[----:B------:R-:W-:Y:S01]  /*a970*/  NOP ;  /* 0x0000000000007918 */ /* 0x000fe20000000000 */
[----:B------:R-:W-:Y:S01]  /*a980*/  UMOV UR4, 0x50 ;  /* 0x0000005000047882 */ /* 0x000fe20000000000 */
[----:B------:R-:W-:Y:S02]  /*a990*/  IMAD.U32 R0, RZ, RZ, UR8 ;  /* 0x00000008ff007e24 */ /* 0x000fe4000f8e00ff */
[----:B0-----:R-:W-:Y:S02]  /*a9a0*/  IMAD.MOV.U32 R3, RZ, RZ, 0xf ;  /* 0x0000000fff037424 */ /* 0x001fe400078e00ff */
[----:B------:R-:W-:Y:S01]  /*a9b0*/  IMAD.MOV.U32 R7, RZ, RZ, 0x1 ;  /* 0x00000001ff077424 */ /* 0x000fe200078e00ff */
[----:B------:R-:W-:-:S04]  /*a9c0*/  LOP3.LUT R0, R0, 0xffff, RZ, 0xc0, !PT ;  /* 0x0000ffff00007812 */ /* 0x000fc800078ec0ff */
[----:B------:R-:W-:-:S05]  /*a9d0*/  SHF.R.U32.HI R0, RZ, 0x5, R0 ;  /* 0x00000005ff007819 */ /* 0x000fca0000011600 */
[----:B------:R-:W-:Y:S01]  /*a9e0*/  VIADD R2, R0, 0x10 ;  /* 0x0000001000027836 */ /* 0x000fe20000000000 */
[----:B------:R-:W-:Y:S01]  /*a9f0*/  SHF.L.U32 R0, R3, R0, RZ ;  /* 0x0000000003007219 */ /* 0x000fe200000006ff */
[----:B--2---:R-:W-:-:S03]  /*aa00*/  ULEA UR6, UR5, UR4, 0x18 ;  /* 0x0000000405067291 */ /* 0x004fc6000f8ec0ff */
[----:B------:R-:W-:-:S04]  /*aa10*/  SHF.L.U32 R3, R7, R2, RZ ;  /* 0x0000000207037219 */ /* 0x000fc800000006ff */
[----:B------:R-:W-:Y:S02]  /*aa20*/  LOP3.LUT R0, R3, R0, RZ, 0xfc, !PT ;  /* 0x0000000003007212 */ /* 0x000fe400078efcff */
[----:B------:R-:W0:Y:S02]  /*aa30*/  LDS R5, [UR6] ;  /* 0x00000006ff057984 */ /* 0x000e240008000800 */
[C---:B------:R-:W-:Y:S02]  /*aa40*/  LOP3.LUT R2, R0.reuse, 0xffff, RZ, 0xc0, !PT ;  /* 0x0000ffff00027812 */ /* 0x040fe400078ec0ff */
[----:B0-----:R-:W-:-:S04]  /*aa50*/  LOP3.LUT R3, R0, 0xffff, R5, 0x80, !PT ;  /* 0x0000ffff00037812 */ /* 0x001fc800078e8005 */
[----:B------:R-:W-:-:S13]  /*aa60*/  ISETP.NE.AND P0, PT, R3, R2, PT ;  /* 0x000000020300720c */ /* 0x000fda0003f05270 */
[----:B------:R-:W-:Y:S05]  /*aa70*/  @P0 BRA `(.L_x_14) ;  /* 0x0000000000500947 */ /* 0x000fea0003800000 */
[----:B------:R-:W-:Y:S02]  /*aa80*/  SHF.R.U32.HI R5, RZ, 0x10, R5 ;  /* 0x00000010ff057819 */ /* 0x000fe40000011605 */
[----:B------:R-:W-:-:S04]  /*aa90*/  SHF.R.U32.HI R2, RZ, 0x10, R0 ;  /* 0x00000010ff027819 */ /* 0x000fc80000011600 */
[----:B------:R-:W-:-:S04]  /*aaa0*/  LOP3.LUT R5, R5, R2, RZ, 0xc0, !PT ;  /* 0x0000000205057212 */ /* 0x000fc800078ec0ff */
[----:B------:R-:W-:-:S13]  /*aab0*/  ISETP.NE.AND P0, PT, R5, R2, PT ;  /* 0x000000020500720c */ /* 0x000fda0003f05270 */
[----:B------:R-:W-:Y:S05]  /*aac0*/  @P0 BRA `(.L_x_15) ;  /* 0x0000000000300947 */ /* 0x000fea0003800000 */
[----:B------:R-:W-:Y:S01]  /*aad0*/  R2UR UR4, R0 ;  /* 0x00000000000472ca */ /* 0x000fe200000e0000 */
[----:B------:R-:W-:Y:S01]  /*aae0*/  VOTEU.ANY UR5, UPT, PT ;  /* 0x0000000000057886 */ /* 0x000fe200038e0100 */
[----:B------:R-:W0:Y:S01]  /*aaf0*/  S2R R0, SR_LANEID ;  /* 0x0000000000007919 */ /* 0x000e220000000000 */
[----:B------:R-:W-:-:S10]  /*ab00*/  UFLO.U32 UR5, UR5 ;  /* 0x00000005000572bd */ /* 0x000fd400080e0000 */
[----:B------:R-:W-:-:S06]  /*ab10*/  ULOP3.LUT UR4, URZ, UR4, URZ, 0x33, !UPT ;  /* 0x00000004ff047292 */ /* 0x000fcc000f8e33ff */
[----:B------:R-:W-:-:S04]  /*ab20*/  IMAD.U32 R2, RZ, RZ, UR4 ;  /* 0x00000004ff027e24 */ /* 0x000fc8000f8e00ff */
[----:B------:R-:W2:Y:S02]  /*ab30*/  REDUX UR7, R2 ;  /* 0x00000000020773c4 */ /* 0x000ea40000000000 */
[----:B------:R3:W-:Y:S01]  /*ab40*/  UTCATOMSWS.AND URZ, UR4 ;  /* 0x0000000400ff79e3 */ /* 0x0007e20008000000 */
[----:B0-----:R-:W-:Y:S01]  /*ab50*/  ISETP.EQ.U32.AND P0, PT, R0, UR5, PT ;  /* 0x0000000500007c0c */ /* 0x001fe2000bf02070 */
[----:B--2---:R-:W-:-:S12]  /*ab60*/  IMAD.U32 R0, RZ, RZ, UR7 ;  /* 0x00000007ff007e24 */ /* 0x004fd8000f8e00ff */
[----:B------:R3:W-:Y:S01]  /*ab70*/  @P0 ATOMS.AND RZ, [UR6], R0 ;  /* 0x00000000ffff098c */ /* 0x0007e2000a800006 */
[----:B------:R-:W-:Y:S05]  /*ab80*/  BRA `(.L_x_13) ;  /* 0x0000000000147947 */ /* 0x000fea0003800000 */
.L_x_15:
[----:B------:R-:W-:-:S07]  /*ab90*/  MOV R2, 0xabb0 ;  /* 0x0000abb000027802 */ /* 0x000fce0000000f00 */
[----:B-1----:R-:W-:Y:S05]  /*aba0*/  CALL.REL.NOINC `($__internal_0_$__cuda_sm10x_tcgen05_guardrail_trap_col_being_dealloced_not_returned_by_alloc) ;  /* 0x00000000002c7944 */ /* 0x002fea0003c00000 */
[----:B------:R-:W-:Y:S05]  /*abb0*/  BRA `(.L_x_13) ;  /* 0x0000000000087947 */ /* 0x000fea0003800000 */
.L_x_14:
[----:B------:R-:W-:-:S07]  /*abc0*/  MOV R2, 0xabe0 ;  /* 0x0000abe000027802 */ /* 0x000fce0000000f00 */
[----:B-1----:R-:W-:Y:S05]  /*abd0*/  CALL.REL.NOINC `($__internal_2_$__cuda_sm10x_tcgen05_guardrail_trap_unallocated_columns_being_dealloced) ;  /* 0x0000000000387944 */ /* 0x002fea0003c00000 */
.L_x_13:
[----:B------:R-:W-:Y:S01]  /*abe0*/  NOP ;  /* 0x0000000000007918 */ /* 0x000fe20000000000 */
[----:B---3--:R-:W-:Y:S05]  /*abf0*/  EXIT ;  /* 0x000000000000794d */ /* 0x008fea0003800000 */
.L_x_8:
[----:B------:R-:W0:Y:S02]  /*ac00*/  SYNCS.PHASECHK.TRANS64.TRYWAIT P2, [UR6], R131 ;  /* 0x00000083ff0075a7 */ /* 0x000e240008041106 */
[----:B0-----:R-:W-:Y:S05]  /*ac10*/  @!P2 BRA `(.L_x_8) ;  /* 0xfffffffc00f8a947 */ /* 0x001fea000383ffff */
[----:B------:R-:W-:Y:S05]  /*ac20*/  BRA `(.L_x_16) ;  /* 0xffffffcc00607947 */ /* 0x000fea000383ffff */
.L_x_12:
[----:B------:R-:W2:Y:S02]  /*ac30*/  SYNCS.PHASECHK.TRANS64.TRYWAIT P0, [UR6], R4 ;  /* 0x00000004ff0075a7 */ /* 0x000ea40008001106 */
[----:B--2---:R-:W-:Y:S05]  /*ac40*/  @!P0 BRA `(.L_x_12) ;  /* 0xfffffffc00f88947 */ /* 0x004fea000383ffff */
[----:B------:R-:W-:Y:S05]  /*ac50*/  BRA `(.L_x_11) ;  /* 0xffffffe400987947 */ /* 0x000fea000383ffff */
        .weak           $__internal_0_$__cuda_sm10x_tcgen05_guardrail_trap_col_being_dealloced_not_returned_by_alloc
        .type           $__internal_0_$__cuda_sm10x_tcgen05_guardrail_trap_col_being_dealloced_not_returned_by_alloc,@function
        .size           $__internal_0_$__cuda_sm10x_tcgen05_guardrail_trap_col_being_dealloced_not_returned_by_alloc,($__internal_1_$__cuda_sm10x_tcgen05_guardrail_trap_phase_invalid_during_alloc - $__internal_0_$__cuda_sm10x_tcgen05_guardrail_trap_col_being_dealloced_not_returned_by_alloc)
$__internal_0_$__cuda_sm10x_tcgen05_guardrail_trap_col_being_dealloced_not_returned_by_alloc:
[----:B------:R-:W-:Y:S05]  /*ac60*/  BPT.TRAP 0x1 ;  /* 0x000000040000795c */ /* 0x000fea0000300000 */
[----:B------:R-:W-:-:S04]  /*ac70*/  IMAD.MOV.U32 R3, RZ, RZ, 0x0 ;  /* 0x00000000ff037424 */ /* 0x000fc800078e00ff */
[----:B------:R-:W-:Y:S05]  /*ac80*/  RET.REL.NODEC R2 `(matmul_kernel) ;  /* 0xffffff5002dc7950 */ /* 0x000fea0003c3ffff */
        .weak           $__internal_1_$__cuda_sm10x_tcgen05_guardrail_trap_phase_invalid_during_alloc
        .type           $__internal_1_$__cuda_sm10x_tcgen05_guardrail_trap_phase_invalid_during_alloc,@function
        .size           $__internal_1_$__cuda_sm10x_tcgen05_guardrail_trap_phase_invalid_during_alloc,($__internal_2_$__cuda_sm10x_tcgen05_guardrail_trap_unallocated_columns_being_dealloced - $__internal_1_$__cuda_sm10x_tcgen05_guardrail_trap_phase_invalid_during_alloc)
$__internal_1_$__cuda_sm10x_tcgen05_guardrail_trap_phase_invalid_during_alloc:
[----:B------:R-:W-:Y:S05]  /*ac90*/  BPT.TRAP 0x1 ;  /* 0x000000040000795c */ /* 0x000fea0000300000 */
[----:B------:R-:W-:-:S04]  /*aca0*/  IMAD.MOV.U32 R3, RZ, RZ, 0x0 ;  /* 0x00000000ff037424 */ /* 0x000fc800078e00ff */
[----:B------:R-:W-:Y:S05]  /*acb0*/  RET.REL.NODEC R2 `(matmul_kernel) ;  /* 0xffffff5002d07950 */ /* 0x000fea0003c3ffff */
        .weak           $__internal_2_$__cuda_sm10x_tcgen05_guardrail_trap_unallocated_columns_being_dealloced
        .type           $__internal_2_$__cuda_sm10x_tcgen05_guardrail_trap_unallocated_columns_being_dealloced,@function
        .size           $__internal_2_$__cuda_sm10x_tcgen05_guardrail_trap_unallocated_columns_being_dealloced,(.L_x_20 - $__internal_2_$__cuda_sm10x_tcgen05_guardrail_trap_unallocated_columns_being_dealloced)
$__internal_2_$__cuda_sm10x_tcgen05_guardrail_trap_unallocated_columns_being_dealloced:
[----:B------:R-:W-:Y:S05]  /*acc0*/  BPT.TRAP 0x1 ;  /* 0x000000040000795c */ /* 0x000fea0000300000 */
[----:B------:R-:W-:-:S04]  /*acd0*/  IMAD.MOV.U32 R3, RZ, RZ, 0x0 ;  /* 0x00000000ff037424 */ /* 0x000fc800078e00ff */
[----:B------:R-:W-:Y:S05]  /*ace0*/  RET.REL.NODEC R2 `(matmul_kernel) ;  /* 0xffffff5002c47950 */ /* 0x000fea0003c3ffff */
.L_x_17:
[----:B------:R-:W-:-:S00]  /*acf0*/  BRA `(.L_x_17) ;  /* 0xfffffffc00fc7947 */ /* 0x000fc0000383ffff */
[----:B------:R-:W-:-:S00]  /*ad00*/  NOP ;  /* 0x0000000000007918 */ /* 0x000fc00000000000 */
[----:B------:R-:W-:-:S00]  /*ad10*/  NOP ;  /* 0x0000000000007918 */ /* 0x000fc00000000000 */
[----:B------:R-:W-:-:S00]  /*ad20*/  NOP ;  /* 0x0000000000007918 */ /* 0x000fc00000000000 */
[----:B------:R-:W-:-:S00]  /*ad30*/  NOP ;  /* 0x0000000000007918 */ /* 0x000fc00000000000 */
[----:B------:R-:W-:-:S00]  /*ad40*/  NOP ;  /* 0x0000000000007918 */ /* 0x000fc00000000000 */
[----:B------:R-:W-:-:S00]  /*ad50*/  NOP ;  /* 0x0000000000007918 */ /* 0x000fc00000000000 */
[----:B------:R-:W-:-:S00]  /*ad60*/  NOP ;  /* 0x0000000000007918 */ /* 0x000fc00000000000 */
[----:B------:R-:W-:-:S00]  /*ad70*/  NOP ;  /* 0x0000000000007918 */ /* 0x000fc00000000000 */
.L_x_20:


//--------------------- .nv.shared.matmul_kernel  --------------------------
	.section	.nv.shared.matmul_kernel,"aw",@nobits
	.sectionflags	@""
	.align	16
	.zero		1024


//--------------------- .nv.shared.reserved.0     --------------------------
	.section	.nv.shared.reserved.0,"aw",@nobits
	.align	8
	.weak		__nv_reservedSMEM_offset_0_alias
	.size		__nv_reservedSMEM_offset_0_alias, 0, 64
	.other		__nv_reservedSMEM_offset_0_alias,@"STO_CUDA_RESERVED_SHARED STV_DEFAULT"
__nv_reservedSMEM_offset_0_alias:
	.zero		0
.nv.shared.reserved.0:
	.zero		64
	.weak		__nv_reservedSMEM_allocation_phase
	.type		__nv_reservedSMEM_allocation_phase,@object
	.size		__nv_reservedSMEM_allocation_phase,(.L_0 - __nv_reservedSMEM_allocation_phase)
__nv_reservedSMEM_allocation_phase:
	.zero		1
.L_0:
	.zero		7
	.weak		__nv_reservedSMEM_devtool_atexit_pc
	.type		__nv_reservedSMEM_devtool_atexit_pc,@object
	.size		__nv_reservedSMEM_devtool_atexit_pc,(__nv_reservedSMEM_allocation_mask - __nv_reservedSMEM_devtool_atexit_pc)
__nv_reservedSMEM_devtool_atexit_pc:
	.zero		8
	.weak		__nv_reservedSMEM_allocation_mask
	.type		__nv_reservedSMEM_allocation_mask,@object
	.size		__nv_reservedSMEM_allocation_mask,(.L_2 - __nv_reservedSMEM_allocation_mask)
__nv_reservedSMEM_allocation_mask:
	.zero		4
.L_2:


//--------------------- .nv.constant0.matmul_kernel --------------------------
	.section	.nv.constant0.matmul_kernel,"a",@progbits
	.sectionflags	@""
	.align	4
.nv.constant0.matmul_kernel:
	.zero		976


//--------------------- SYMBOLS --------------------------

	.type		.nv.reservedSmem.offset0,@object
	.size		.nv.reservedSmem.offset0,0x4
	.type		.nv.reservedSmem.cap,@object
	.size		.nv.reservedSmem.cap,0x4
